	.target	sm_100a

	.elftype	@"ET_EXEC"


//--------------------- .note.nv.tkinfo           --------------------------
	.section	.note.nv.tkinfo,"",@"SHT_NOTE"
	.sectionflags	@"SHF_NOTE_NV_TKINFO"
	.tkinfo
        /*0018*/ 	.word	0x00000002
        /*0030*/ 	.string	""
        /*0030*/ 	.string	"ptxas"
        /*0030*/ 	.string	"Cuda compilation tools, release 13.0, V13.0.88"
        /*0030*/ 	.string	"Build cuda_13.0.r13.0/compiler.36424714_0"
        /*0030*/ 	.string	"-arch sm_100a -m 64 "



//--------------------- .note.nv.cuinfo           --------------------------
	.section	.note.nv.cuinfo,"",@"SHT_NOTE"
	.sectionflags	@"SHF_NOTE_NV_CUINFO"
        /*0018*/ 	.short	0x0002
        /*001a*/ 	.short	0x0064
        /*001c*/ 	.short	0x0082
	.zero		2


//--------------------- .nv.info                  --------------------------
	.section	.nv.info,"",@"SHT_CUDA_INFO"
	.align	4


	//----- nvinfo : EIATTR_REGCOUNT
	.align		4
        /*0000*/ 	.byte	0x04, 0x2f
        /*0002*/ 	.short	(.L_19 - .L_18)
	.align		4
.L_18:
        /*0004*/ 	.word	index@(_ZN7cutlass13device_kernelINS_4gemm6kernel13GemmUniversalIN4cute5tupleIJiiiiEEENS1_10collective13CollectiveMmaINS1_35MainloopSm100TmaUmmaWarpSpecializedILi3ELi2ELi3ENS5_IJNS4_1CILi2EEENSA_ILi1EEESC_EEEEENS5_IJNSA_ILi256EEENSA_ILi160EEESF_EEENS_12float_e4m3_tENS5_IJlSC_lEEESI_SJ_NS4_8TiledMMAINS4_8MMA_AtomIJNS4_10MMA_TraitsINS4_25SM100_MMA_F8F6F4_2x1SM_SSEJSI_SI_fSF_SG_NS4_17integral_constantINS4_4UMMA5MajorELSQ_0EEESR_NSO_INSP_7ScaleInELSS_0EEEST_EEEEEENS4_6LayoutINS5_IJSC_SC_SC_EEENS5_IJNSA_ILi0EEESY_SY_EEEEENS5_IJNS4_10UnderscoreES11_S11_EEEEENS4_18SM100_TMA_2SM_LOADENS4_14ComposedLayoutINS4_7SwizzleILi3ELi4ELi3EEENS4_18smem_ptr_flag_bitsILi8EEENSW_INS5_IJNSA_ILi8EEENSA_ILi128EEEEEENS5_IJS1B_SC_EEEEEEEvNS4_8identityES14_S1F_vS1G_EENS_8epilogue10collective18CollectiveEpilogueINS1I_23Sm100TmaWarpSpecializedILi1ELi1ELi160ELb0ELb0EEEJNS5_IJS1B_SG_SF_EEENS5_IJNSW_IS1B_SC_EENSW_ISG_SC_EEEEESI_SJ_SI_SJ_NS1I_6fusion15FusionCallbacksIS1M_NS1R_17LinearCombinationISI_fSI_fLNS_15FloatRoundStyleE2EEES1N_S1Q_JEEENS4_5SM1004TMEM4LOAD26SM100_TMEM_LOAD_32dp32b32xENS4_13SM90_TMA_LOADENS15_INS16_ILi1ELi4ELi3EEES19_NSW_INS5_IJS1A_NSA_ILi32EEEEEENS5_IJS23_SC_EEEEEEENS4_39AutoVectorizingCopyWithAssumedAlignmentILi128EEENS4_14SM90_TMA_STOREES27_S29_S29_EEEvvEEEEvNT_6ParamsE)
        /*0008*/ 	.word	0x000000ff


	//----- nvinfo : EIATTR_FRAME_SIZE
	.align		4
.L_19:
        /*000c*/ 	.byte	0x04, 0x11
        /*000e*/ 	.short	(.L_21 - .L_20)
	.align		4
.L_20:
        /*0010*/ 	.word	index@($__internal_2_$__cuda_sm10x_tcgen05_guardrail_trap_unallocated_columns_being_dealloced)
        /*0014*/ 	.word	0x00000008


	//----- nvinfo : EIATTR_FRAME_SIZE
	.align		4
.L_21:
        /*0018*/ 	.byte	0x04, 0x11
        /*001a*/ 	.short	(.L_23 - .L_22)
	.align		4
.L_22:
        /*001c*/ 	.word	index@($__internal_1_$__cuda_sm10x_tcgen05_guardrail_trap_phase_invalid_during_alloc)
        /*0020*/ 	.word	0x00000008


	//----- nvinfo : EIATTR_FRAME_SIZE
	.align		4
.L_23:
        /*0024*/ 	.byte	0x04, 0x11
        /*0026*/ 	.short	(.L_25 - .L_24)
	.align		4
.L_24:
        /*0028*/ 	.word	index@($__internal_0_$__cuda_sm10x_tcgen05_guardrail_trap_col_being_dealloced_not_returned_by_alloc)
        /*002c*/ 	.word	0x00000008


	//----- nvinfo : EIATTR_FRAME_SIZE
	.align		4
.L_25:
        /*0030*/ 	.byte	0x04, 0x11
        /*0032*/ 	.short	(.L_27 - .L_26)
	.align		4
.L_26:
        /*0034*/ 	.word	index@(_ZN7cutlass13device_kernelINS_4gemm6kernel13GemmUniversalIN4cute5tupleIJiiiiEEENS1_10collective13CollectiveMmaINS1_35MainloopSm100TmaUmmaWarpSpecializedILi3ELi2ELi3ENS5_IJNS4_1CILi2EEENSA_ILi1EEESC_EEEEENS5_IJNSA_ILi256EEENSA_ILi160EEESF_EEENS_12float_e4m3_tENS5_IJlSC_lEEESI_SJ_NS4_8TiledMMAINS4_8MMA_AtomIJNS4_10MMA_TraitsINS4_25SM100_MMA_F8F6F4_2x1SM_SSEJSI_SI_fSF_SG_NS4_17integral_constantINS4_4UMMA5MajorELSQ_0EEESR_NSO_INSP_7ScaleInELSS_0EEEST_EEEEEENS4_6LayoutINS5_IJSC_SC_SC_EEENS5_IJNSA_ILi0EEESY_SY_EEEEENS5_IJNS4_10UnderscoreES11_S11_EEEEENS4_18SM100_TMA_2SM_LOADENS4_14ComposedLayoutINS4_7SwizzleILi3ELi4ELi3EEENS4_18smem_ptr_flag_bitsILi8EEENSW_INS5_IJNSA_ILi8EEENSA_ILi128EEEEEENS5_IJS1B_SC_EEEEEEEvNS4_8identityES14_S1F_vS1G_EENS_8epilogue10collective18CollectiveEpilogueINS1I_23Sm100TmaWarpSpecializedILi1ELi1ELi160ELb0ELb0EEEJNS5_IJS1B_SG_SF_EEENS5_IJNSW_IS1B_SC_EENSW_ISG_SC_EEEEESI_SJ_SI_SJ_NS1I_6fusion15FusionCallbacksIS1M_NS1R_17LinearCombinationISI_fSI_fLNS_15FloatRoundStyleE2EEES1N_S1Q_JEEENS4_5SM1004TMEM4LOAD26SM100_TMEM_LOAD_32dp32b32xENS4_13SM90_TMA_LOADENS15_INS16_ILi1ELi4ELi3EEES19_NSW_INS5_IJS1A_NSA_ILi32EEEEEENS5_IJS23_SC_EEEEEEENS4_39AutoVectorizingCopyWithAssumedAlignmentILi128EEENS4_14SM90_TMA_STOREES27_S29_S29_EEEvvEEEEvNT_6ParamsE)
        /*0038*/ 	.word	0x00000008


	//----- nvinfo : EIATTR_MIN_STACK_SIZE
	.align		4
.L_27:
        /*003c*/ 	.byte	0x04, 0x12
        /*003e*/ 	.short	(.L_29 - .L_28)
	.align		4
.L_28:
        /*0040*/ 	.word	index@(_ZN7cutlass13device_kernelINS_4gemm6kernel13GemmUniversalIN4cute5tupleIJiiiiEEENS1_10collective13CollectiveMmaINS1_35MainloopSm100TmaUmmaWarpSpecializedILi3ELi2ELi3ENS5_IJNS4_1CILi2EEENSA_ILi1EEESC_EEEEENS5_IJNSA_ILi256EEENSA_ILi160EEESF_EEENS_12float_e4m3_tENS5_IJlSC_lEEESI_SJ_NS4_8TiledMMAINS4_8MMA_AtomIJNS4_10MMA_TraitsINS4_25SM100_MMA_F8F6F4_2x1SM_SSEJSI_SI_fSF_SG_NS4_17integral_constantINS4_4UMMA5MajorELSQ_0EEESR_NSO_INSP_7ScaleInELSS_0EEEST_EEEEEENS4_6LayoutINS5_IJSC_SC_SC_EEENS5_IJNSA_ILi0EEESY_SY_EEEEENS5_IJNS4_10UnderscoreES11_S11_EEEEENS4_18SM100_TMA_2SM_LOADENS4_14ComposedLayoutINS4_7SwizzleILi3ELi4ELi3EEENS4_18smem_ptr_flag_bitsILi8EEENSW_INS5_IJNSA_ILi8EEENSA_ILi128EEEEEENS5_IJS1B_SC_EEEEEEEvNS4_8identityES14_S1F_vS1G_EENS_8epilogue10collective18CollectiveEpilogueINS1I_23Sm100TmaWarpSpecializedILi1ELi1ELi160ELb0ELb0EEEJNS5_IJS1B_SG_SF_EEENS5_IJNSW_IS1B_SC_EENSW_ISG_SC_EEEEESI_SJ_SI_SJ_NS1I_6fusion15FusionCallbacksIS1M_NS1R_17LinearCombinationISI_fSI_fLNS_15FloatRoundStyleE2EEES1N_S1Q_JEEENS4_5SM1004TMEM4LOAD26SM100_TMEM_LOAD_32dp32b32xENS4_13SM90_TMA_LOADENS15_INS16_ILi1ELi4ELi3EEES19_NSW_INS5_IJS1A_NSA_ILi32EEEEEENS5_IJS23_SC_EEEEEEENS4_39AutoVectorizingCopyWithAssumedAlignmentILi128EEENS4_14SM90_TMA_STOREES27_S29_S29_EEEvvEEEEvNT_6ParamsE)
        /*0044*/ 	.word	0x00000008
.L_29:


//--------------------- .nv.compat                --------------------------
	.section	.nv.compat,"",@"SHT_CUDA_COMPAT_INFO"
	.align	4
        /*0000*/ 	.byte	0x02, 0x09, 0x01, 0x00, 0x02, 0x02, 0x02, 0x00, 0x02, 0x05, 0x05, 0x00, 0x03, 0x07, 0x01, 0x01
        /*0010*/ 	.byte	0x02, 0x03, 0x01, 0x00, 0x02, 0x06, 0x01, 0x00, 0x04, 0x0b, 0x08, 0x00, 0x09, 0x00, 0x00, 0x00
        /*0020*/ 	.byte	0x00, 0x00, 0x00, 0x00


//--------------------- .nv.info._ZN7cutlass13device_kernelINS_4gemm6kernel13GemmUniversalIN4cute5tupleIJiiiiEEENS1_10collective13CollectiveMmaINS1_35MainloopSm100TmaUmmaWarpSpecializedILi3ELi2ELi3ENS5_IJNS4_1CILi2EEENSA_ILi1EEESC_EEEEENS5_IJNSA_ILi256EEENSA_ILi160EEESF_EEENS_12float_e4m3_tENS5_IJlSC_lEEESI_SJ_NS4_8TiledMMAINS4_8MMA_AtomIJNS4_10MMA_TraitsINS4_25SM100_MMA_F8F6F4_2x1SM_SSEJSI_SI_fSF_SG_NS4_17integral_constantINS4_4UMMA5MajorELSQ_0EEESR_NSO_INSP_7ScaleInELSS_0EEEST_EEEEEENS4_6LayoutINS5_IJSC_SC_SC_EEENS5_IJNSA_ILi0EEESY_SY_EEEEENS5_IJNS4_10UnderscoreES11_S11_EEEEENS4_18SM100_TMA_2SM_LOADENS4_14ComposedLayoutINS4_7SwizzleILi3ELi4ELi3EEENS4_18smem_ptr_flag_bitsILi8EEENSW_INS5_IJNSA_ILi8EEENSA_ILi128EEEEEENS5_IJS1B_SC_EEEEEEEvNS4_8identityES14_S1F_vS1G_EENS_8epilogue10collective18CollectiveEpilogueINS1I_23Sm100TmaWarpSpecializedILi1ELi1ELi160ELb0ELb0EEEJNS5_IJS1B_SG_SF_EEENS5_IJNSW_IS1B_SC_EENSW_ISG_SC_EEEEESI_SJ_SI_SJ_NS1I_6fusion15FusionCallbacksIS1M_NS1R_17LinearCombinationISI_fSI_fLNS_15FloatRoundStyleE2EEES1N_S1Q_JEEENS4_5SM1004TMEM4LOAD26SM100_TMEM_LOAD_32dp32b32xENS4_13SM90_TMA_LOADENS15_INS16_ILi1ELi4ELi3EEES19_NSW_INS5_IJS1A_NSA_ILi32EEEEEENS5_IJS23_SC_EEEEEEENS4_39AutoVectorizingCopyWithAssumedAlignmentILi128EEENS4_14SM90_TMA_STOREES27_S29_S29_EEEvvEEEEvNT_6ParamsE --------------------------
	.section	.nv.info._ZN7cutlass13device_kernelINS_4gemm6kernel13GemmUniversalIN4cute5tupleIJiiiiEEENS1_10collective13CollectiveMmaINS1_35MainloopSm100TmaUmmaWarpSpecializedILi3ELi2ELi3ENS5_IJNS4_1CILi2EEENSA_ILi1EEESC_EEEEENS5_IJNSA_ILi256EEENSA_ILi160EEESF_EEENS_12float_e4m3_tENS5_IJlSC_lEEESI_SJ_NS4_8TiledMMAINS4_8MMA_AtomIJNS4_10MMA_TraitsINS4_25SM100_MMA_F8F6F4_2x1SM_SSEJSI_SI_fSF_SG_NS4_17integral_constantINS4_4UMMA5MajorELSQ_0EEESR_NSO_INSP_7ScaleInELSS_0EEEST_EEEEEENS4_6LayoutINS5_IJSC_SC_SC_EEENS5_IJNSA_ILi0EEESY_SY_EEEEENS5_IJNS4_10UnderscoreES11_S11_EEEEENS4_18SM100_TMA_2SM_LOADENS4_14ComposedLayoutINS4_7SwizzleILi3ELi4ELi3EEENS4_18smem_ptr_flag_bitsILi8EEENSW_INS5_IJNSA_ILi8EEENSA_ILi128EEEEEENS5_IJS1B_SC_EEEEEEEvNS4_8identityES14_S1F_vS1G_EENS_8epilogue10collective18CollectiveEpilogueINS1I_23Sm100TmaWarpSpecializedILi1ELi1ELi160ELb0ELb0EEEJNS5_IJS1B_SG_SF_EEENS5_IJNSW_IS1B_SC_EENSW_ISG_SC_EEEEESI_SJ_SI_SJ_NS1I_6fusion15FusionCallbacksIS1M_NS1R_17LinearCombinationISI_fSI_fLNS_15FloatRoundStyleE2EEES1N_S1Q_JEEENS4_5SM1004TMEM4LOAD26SM100_TMEM_LOAD_32dp32b32xENS4_13SM90_TMA_LOADENS15_INS16_ILi1ELi4ELi3EEES19_NSW_INS5_IJS1A_NSA_ILi32EEEEEENS5_IJS23_SC_EEEEEEENS4_39AutoVectorizingCopyWithAssumedAlignmentILi128EEENS4_14SM90_TMA_STOREES27_S29_S29_EEEvvEEEEvNT_6ParamsE,"",@"SHT_CUDA_INFO"
	.sectionflags	@""
	.align	4


	//----- nvinfo : EIATTR_CUDA_API_VERSION
	.align		4
        /*0000*/ 	.byte	0x04, 0x37
        /*0002*/ 	.short	(.L_31 - .L_30)
.L_30:
        /*0004*/ 	.word	0x00000082


	//----- nvinfo : EIATTR_KPARAM_INFO
	.align		4
.L_31:
        /*0008*/ 	.byte	0x04, 0x17
        /*000a*/ 	.short	(.L_33 - .L_32)
.L_32:
        /*000c*/ 	.word	0x00000000
        /*0010*/ 	.short	0x0000
        /*0012*/ 	.short	0x0000
        /*0014*/ 	.byte	0x00, 0xf0, 0x01, 0x20


	//----- nvinfo : EIATTR_AT_ENTRY_FRAGMENTS
	.align		4
.L_33:
        /*0018*/ 	.byte	0x04, 0x4f
        /*001a*/ 	.short	(.L_35 - .L_34)


	//   ....[0]....
.L_34:
        /*001c*/ 	.word	0x00000007


	//----- nvinfo : EIATTR_RESERVED_SMEM_USED
	.align		4
.L_35:
        /*0020*/ 	.byte	0x01, 0x41
	.zero		2


	//----- nvinfo : EIATTR_SPARSE_MMA_MASK
	.align		4
        /*0024*/ 	.byte	0x03, 0x50
        /*0026*/ 	.short	0x0000


	//----- nvinfo : EIATTR_TCGEN05_2CTA_USED
	.align		4
        /*0028*/ 	.byte	0x01, 0x52
	.zero		2


	//----- nvinfo : EIATTR_MAXREG_COUNT
	.align		4
        /*002c*/ 	.byte	0x03, 0x1b
        /*002e*/ 	.short	0x00ff


	//----- nvinfo : EIATTR_NUM_BARRIERS
	.align		4
        /*0030*/ 	.byte	0x02, 0x4c
        /*0032*/ 	.byte	0x07
	.zero		1


	//----- nvinfo : EIATTR_EXTERNS
	.align		4
        /*0034*/ 	.byte	0x04, 0x0f
        /*0036*/ 	.short	(.L_37 - .L_36)


	//   ....[0]....
	.align		4
.L_36:
        /*0038*/ 	.word	index@(__assertfail)


	//----- nvinfo : EIATTR_ANNOTATIONS
	.align		4
.L_37:
        /*003c*/ 	.byte	0x04, 0x55
        /*003e*/ 	.short	(.L_39 - .L_38)


	//   ....[0]....
.L_38:
        /*0040*/ 	.word	0x00000001
        /*0044*/ 	.byte	0xe0, 0x00, 0x00, 0x00, 0x01, 0x00, 0x00, 0x00, 0x80, 0x01, 0x00, 0x00, 0x01, 0x00, 0x00, 0x00
        /*0054*/ 	.byte	0xc0, 0x01, 0x00, 0x00, 0x01, 0x00, 0x00, 0x00, 0x80, 0x4d, 0x00, 0x00, 0x01, 0x00, 0x00, 0x00
        /*0064*/ 	.byte	0x30, 0x4e, 0x00, 0x00, 0x01, 0x00, 0x00, 0x00, 0xd0, 0x52, 0x00, 0x00, 0x01, 0x00, 0x00, 0x00
        /*0074*/ 	.byte	0x00, 0x5d, 0x00, 0x00, 0x01, 0x00, 0x00, 0x00, 0x90, 0x5e, 0x00, 0x00, 0x01, 0x00, 0x00, 0x00
        /*0084*/ 	.byte	0x80, 0x5f, 0x00, 0x00, 0x01, 0x00, 0x00, 0x00, 0x20, 0x64, 0x00, 0x00, 0x01, 0x00, 0x00, 0x00
        /*0094*/ 	.byte	0xe0, 0x66, 0x00, 0x00


	//----- nvinfo : EIATTR_MERCURY_ISA_VERSION
	.align		4
.L_39:
        /*0098*/ 	.byte	0x03, 0x5f
        /*009a*/ 	.short	0x0101


	//----- nvinfo : EIATTR_INT_WARP_WIDE_INSTR_OFFSETS
	.align		4
        /*009c*/ 	.byte	0x04, 0x31
        /*009e*/ 	.short	(.L_41 - .L_40)


	//   ....[0]....
.L_40:
        /*00a0*/ 	.word	0x00000cc0


	//   ....[1]....
        /*00a4*/ 	.word	0x00000d60


	//   ....[2]....
        /*00a8*/ 	.word	0x000042f0


	//   ....[3]....
        /*00ac*/ 	.word	0x00004320


	//   ....[4]....
        /*00b0*/ 	.word	0x00004340


	//   ....[5]....
        /*00b4*/ 	.word	0x00004f70


	//   ....[6]....
        /*00b8*/ 	.word	0x00004ff0


	//   ....[7]....
        /*00bc*/ 	.word	0x00005050


	//   ....[8]....
        /*00c0*/ 	.word	0x000050b0


	//   ....[9]....
        /*00c4*/ 	.word	0x00005170


	//   ....[10]....
        /*00c8*/ 	.word	0x00005190


	//----- nvinfo : EIATTR_COOP_GROUP_MASK_REGIDS
	.align		4
.L_41:
        /*00cc*/ 	.byte	0x04, 0x29
        /*00ce*/ 	.short	(.L_43 - .L_42)


	//   ....[0]....
.L_42:
        /*00d0*/ 	.word	0xffffffff


	//   ....[1]....
        /*00d4*/ 	.word	0xffffffff


	//   ....[2]....
        /*00d8*/ 	.word	0xffffffff


	//   ....[3]....
        /*00dc*/ 	.word	0xffffffff


	//   ....[4]....
        /*00e0*/ 	.word	0xffffffff


	//   ....[5]....
        /*00e4*/ 	.word	0xffffffff


	//   ....[6]....
        /*00e8*/ 	.word	0xffffffff


	//   ....[7]....
        /*00ec*/ 	.word	0xffffffff


	//   ....[8]....
        /*00f0*/ 	.word	0xffffffff


	//   ....[9]....
        /*00f4*/ 	.word	0xffffffff


	//   ....[10]....
        /*00f8*/ 	.word	0xffffffff


	//   ....[11]....
        /*00fc*/ 	.word	0xffffffff


	//   ....[12]....
        /*0100*/ 	.word	0xffffffff


	//   ....[13]....
        /*0104*/ 	.word	0xffffffff


	//----- nvinfo : EIATTR_COOP_GROUP_INSTR_OFFSETS
	.align		4
.L_43:
        /*0108*/ 	.byte	0x04, 0x28
        /*010a*/ 	.short	(.L_45 - .L_44)


	//   ....[0]....
.L_44:
        /*010c*/ 	.word	0x000000b0


	//   ....[1]....
        /*0110*/ 	.word	0x00000550


	//   ....[2]....
        /*0114*/ 	.word	0x000006b0


	//   ....[3]....
        /*0118*/ 	.word	0x000007e0


	//   ....[4]....
        /*011c*/ 	.word	0x000008d0


	//   ....[5]....
        /*0120*/ 	.word	0x00000a30


	//   ....[6]....
        /*0124*/ 	.word	0x00000ba0


	//   ....[7]....
        /*0128*/ 	.word	0x00000de0


	//   ....[8]....
        /*012c*/ 	.word	0x00002190


	//   ....[9]....
        /*0130*/ 	.word	0x00002fa0


	//   ....[10]....
        /*0134*/ 	.word	0x00003470


	//   ....[11]....
        /*0138*/ 	.word	0x000034a0


	//   ....[12]....
        /*013c*/ 	.word	0x000041f0


	//   ....[13]....
        /*0140*/ 	.word	0x00004400


	//----- nvinfo : EIATTR_VRC_CTA_INIT_COUNT
	.align		4
.L_45:
        /*0144*/ 	.byte	0x02, 0x4a
        /*0146*/ 	.byte	0x80
	.zero		1


	//----- nvinfo : EIATTR_SYSCALL_OFFSETS
	.align		4
        /*0148*/ 	.byte	0x04, 0x46
        /*014a*/ 	.short	(.L_47 - .L_46)


	//   ....[0]....
.L_46:
        /*014c*/ 	.word	0x00005ba0


	//   ....[1]....
        /*0150*/ 	.word	0x00005cd0


	//   ....[2]....
        /*0154*/ 	.word	0x000068a0


	//   ....[3]....
        /*0158*/ 	.word	0x00006a10


	//   ....[4]....
        /*015c*/ 	.word	0x00006b80


	//   ....[5]....
        /*0160*/ 	.word	0x00006cf0


	//   ....[6]....
        /*0164*/ 	.word	0x00006e60


	//----- nvinfo : EIATTR_MBARRIER_INSTR_OFFSETS
	.align		4
.L_47:
        /*0168*/ 	.byte	0x04, 0x39
        /*016a*/ 	.short	(.L_49 - .L_48)


	//   ....[0]....
.L_48:
        /*016c*/ 	.word	0x00000640
        /*0170*/ 	.word	0x000000ff
        /*0174*/ 	.word	0x00000000
        /*0178*/ 	.short	0x0100
        /*017a*/ 	.byte	0x04
	.zero		1


	//   ....[1]....
        /*017c*/ 	.word	0x00000650
        /*0180*/ 	.word	0x000000ff
        /*0184*/ 	.word	0x00000018
        /*0188*/ 	.short	0x0100
        /*018a*/ 	.byte	0x04
	.zero		1


	//   ....[2]....
        /*018c*/ 	.word	0x00000660
        /*0190*/ 	.word	0x000000ff
        /*0194*/ 	.word	0x00000008
        /*0198*/ 	.short	0x0100
        /*019a*/ 	.byte	0x04
	.zero		1


	//   ....[3]....
        /*019c*/ 	.word	0x00000670
        /*01a0*/ 	.word	0x000000ff
        /*01a4*/ 	.word	0x00000020
        /*01a8*/ 	.short	0x0100
        /*01aa*/ 	.byte	0x04
	.zero		1


	//   ....[4]....
        /*01ac*/ 	.word	0x00000680
        /*01b0*/ 	.word	0x000000ff
        /*01b4*/ 	.word	0x00000010
        /*01b8*/ 	.short	0x0100
        /*01ba*/ 	.byte	0x04
	.zero		1


	//   ....[5]....
        /*01bc*/ 	.word	0x00000690
        /*01c0*/ 	.word	0x000000ff
        /*01c4*/ 	.word	0x00000028
        /*01c8*/ 	.short	0x0100
        /*01ca*/ 	.byte	0x04
	.zero		1


	//   ....[6]....
        /*01cc*/ 	.word	0x000007b0
        /*01d0*/ 	.word	0x000000ff
        /*01d4*/ 	.word	0x00000030
        /*01d8*/ 	.short	0x0100
        /*01da*/ 	.byte	0x04
	.zero		1


	//   ....[7]....
        /*01dc*/ 	.word	0x000007c0
        /*01e0*/ 	.word	0x000000ff
        /*01e4*/ 	.word	0x00000038
        /*01e8*/ 	.short	0x0100
        /*01ea*/ 	.byte	0x04
	.zero		1


	//   ....[8]....
        /*01ec*/ 	.word	0x000008a0
        /*01f0*/ 	.word	0x000000ff
        /*01f4*/ 	.word	0x00000040
        /*01f8*/ 	.short	0x0100
        /*01fa*/ 	.byte	0x04
	.zero		1


	//   ....[9]....
        /*01fc*/ 	.word	0x000008b0
        /*0200*/ 	.word	0x000000ff
        /*0204*/ 	.word	0x00000048
        /*0208*/ 	.short	0x0100
        /*020a*/ 	.byte	0x04
	.zero		1


	//   ....[10]....
        /*020c*/ 	.word	0x000009e0
        /*0210*/ 	.word	0x000000ff
        /*0214*/ 	.word	0x00000050
        /*0218*/ 	.short	0x0100
        /*021a*/ 	.byte	0x04
	.zero		1


	//   ....[11]....
        /*021c*/ 	.word	0x000009f0
        /*0220*/ 	.word	0x000000ff
        /*0224*/ 	.word	0x00000060
        /*0228*/ 	.short	0x0100
        /*022a*/ 	.byte	0x04
	.zero		1


	//   ....[12]....
        /*022c*/ 	.word	0x00000a00
        /*0230*/ 	.word	0x000000ff
        /*0234*/ 	.word	0x00000058
        /*0238*/ 	.short	0x0100
        /*023a*/ 	.byte	0x04
	.zero		1


	//   ....[13]....
        /*023c*/ 	.word	0x00000a10
        /*0240*/ 	.word	0x000000ff
        /*0244*/ 	.word	0x00000068
        /*0248*/ 	.short	0x0100
        /*024a*/ 	.byte	0x04
	.zero		1


	//   ....[14]....
        /*024c*/ 	.word	0x00000b30
        /*0250*/ 	.word	0x000000ff
        /*0254*/ 	.word	0x00000070
        /*0258*/ 	.short	0x0100
        /*025a*/ 	.byte	0x04
	.zero		1


	//   ....[15]....
        /*025c*/ 	.word	0x00000b40
        /*0260*/ 	.word	0x000000ff
        /*0264*/ 	.word	0x00000088
        /*0268*/ 	.short	0x0100
        /*026a*/ 	.byte	0x04
	.zero		1


	//   ....[16]....
        /*026c*/ 	.word	0x00000b50
        /*0270*/ 	.word	0x000000ff
        /*0274*/ 	.word	0x00000078
        /*0278*/ 	.short	0x0100
        /*027a*/ 	.byte	0x04
	.zero		1


	//   ....[17]....
        /*027c*/ 	.word	0x00000b60
        /*0280*/ 	.word	0x000000ff
        /*0284*/ 	.word	0x00000090
        /*0288*/ 	.short	0x0100
        /*028a*/ 	.byte	0x04
	.zero		1


	//   ....[18]....
        /*028c*/ 	.word	0x00000b70
        /*0290*/ 	.word	0x000000ff
        /*0294*/ 	.word	0x00000080
        /*0298*/ 	.short	0x0100
        /*029a*/ 	.byte	0x04
	.zero		1


	//   ....[19]....
        /*029c*/ 	.word	0x00000b80
        /*02a0*/ 	.word	0x000000ff
        /*02a4*/ 	.word	0x00000098
        /*02a8*/ 	.short	0x0100
        /*02aa*/ 	.byte	0x04
	.zero		1


	//   ....[20]....
        /*02ac*/ 	.word	0x00000c70
        /*02b0*/ 	.word	0x000000ff
        /*02b4*/ 	.word	0x000000a0
        /*02b8*/ 	.short	0x0100
        /*02ba*/ 	.byte	0x04
	.zero		1


	//   ....[21]....
        /*02bc*/ 	.word	0x00000c80
        /*02c0*/ 	.word	0x000000ff
        /*02c4*/ 	.word	0x000000b0
        /*02c8*/ 	.short	0x0100
        /*02ca*/ 	.byte	0x04
	.zero		1


	//   ....[22]....
        /*02cc*/ 	.word	0x00000c90
        /*02d0*/ 	.word	0x000000ff
        /*02d4*/ 	.word	0x000000a8
        /*02d8*/ 	.short	0x0100
        /*02da*/ 	.byte	0x04
	.zero		1


	//   ....[23]....
        /*02dc*/ 	.word	0x00000ca0
        /*02e0*/ 	.word	0x000000ff
        /*02e4*/ 	.word	0x000000b8
        /*02e8*/ 	.short	0x0100
        /*02ea*/ 	.byte	0x04
	.zero		1


	//   ....[24]....
        /*02ec*/ 	.word	0x00000da0
        /*02f0*/ 	.word	0x000000ff
        /*02f4*/ 	.word	0x000000c0
        /*02f8*/ 	.short	0x0100
        /*02fa*/ 	.byte	0x04
	.zero		1


	//   ....[25]....
        /*02fc*/ 	.word	0x00001860
        /*0300*/ 	.word	0x00000000
        /*0304*/ 	.word	0x000000b0
        /*0308*/ 	.short	0x010a
        /*030a*/ 	.byte	0xff
	.zero		1


	//   ....[26]....
        /*030c*/ 	.word	0x00001890
        /*0310*/ 	.word	0x00000000
        /*0314*/ 	.word	0x000000a0
        /*0318*/ 	.short	0x0101
        /*031a*/ 	.byte	0xff
	.zero		1


	//   ....[27]....
        /*031c*/ 	.word	0x00001960
        /*0320*/ 	.word	0x000000ff
        /*0324*/ 	.word	0x00000018
        /*0328*/ 	.short	0x010a
        /*032a*/ 	.byte	0x06
	.zero		1


	//   ....[28]....
        /*032c*/ 	.word	0x00001a30
        /*0330*/ 	.word	0x000000ff
        /*0334*/ 	.word	0x00000018
        /*0338*/ 	.short	0x010a
        /*033a*/ 	.byte	0x21
	.zero		1


	//   ....[29]....
        /*033c*/ 	.word	0x00001be0
        /*0340*/ 	.word	0x000000ff
        /*0344*/ 	.word	0x00000018
        /*0348*/ 	.short	0x010a
        /*034a*/ 	.byte	0x07
	.zero		1


	//   ....[30]....
        /*034c*/ 	.word	0x00001da0
        /*0350*/ 	.word	0x000000ff
        /*0354*/ 	.word	0x00000048
        /*0358*/ 	.short	0x0101
        /*035a*/ 	.byte	0x04
	.zero		1


	//   ....[31]....
        /*035c*/ 	.word	0x00001dc0
        /*0360*/ 	.word	0x000000ff
        /*0364*/ 	.word	0x00000018
        /*0368*/ 	.short	0x010a
        /*036a*/ 	.byte	0x06
	.zero		1


	//   ....[32]....
        /*036c*/ 	.word	0x00001e40
        /*0370*/ 	.word	0x000000ff
        /*0374*/ 	.word	0x00000018
        /*0378*/ 	.short	0x010a
        /*037a*/ 	.byte	0x21
	.zero		1


	//   ....[33]....
        /*037c*/ 	.word	0x00001fd0
        /*0380*/ 	.word	0x000000ff
        /*0384*/ 	.word	0x00000018
        /*0388*/ 	.short	0x010a
        /*038a*/ 	.byte	0x07
	.zero		1


	//   ....[34]....
        /*038c*/ 	.word	0x000021c0
        /*0390*/ 	.word	0x00000003
        /*0394*/ 	.word	0x00000050
        /*0398*/ 	.short	0x010a
        /*039a*/ 	.byte	0xff
	.zero		1


	//   ....[35]....
        /*039c*/ 	.word	0x00002310
        /*03a0*/ 	.word	0x00000000
        /*03a4*/ 	.word	0x00000000
        /*03a8*/ 	.short	0x0101
        /*03aa*/ 	.byte	0xff
	.zero		1


	//   ....[36]....
        /*03ac*/ 	.word	0x000028b0
        /*03b0*/ 	.word	0x000000ff
        /*03b4*/ 	.word	0x00000000
        /*03b8*/ 	.short	0x010a
        /*03ba*/ 	.byte	0x04
	.zero		1


	//   ....[37]....
        /*03bc*/ 	.word	0x00002940
        /*03c0*/ 	.word	0x000000ff
        /*03c4*/ 	.word	0x00000000
        /*03c8*/ 	.short	0x010a
        /*03ca*/ 	.byte	0x05
	.zero		1


	//   ....[38]....
        /*03cc*/ 	.word	0x000029e0
        /*03d0*/ 	.word	0x00000000
        /*03d4*/ 	.word	0x00000000
        /*03d8*/ 	.short	0x010a
        /*03da*/ 	.byte	0xff
	.zero		1


	//   ....[39]....
        /*03dc*/ 	.word	0x00002b00
        /*03e0*/ 	.word	0x00000002
        /*03e4*/ 	.word	0x000000a0
        /*03e8*/ 	.short	0x010a
        /*03ea*/ 	.byte	0xff
	.zero		1


	//   ....[40]....
        /*03ec*/ 	.word	0x00002b70
        /*03f0*/ 	.word	0x00000002
        /*03f4*/ 	.word	0x00000000
        /*03f8*/ 	.short	0x0101
        /*03fa*/ 	.byte	0xff
	.zero		1


	//   ....[41]....
        /*03fc*/ 	.word	0x00002b90
        /*0400*/ 	.word	0x000000ff
        /*0404*/ 	.word	0x00000060
        /*0408*/ 	.short	0x010a
        /*040a*/ 	.byte	0x04
	.zero		1


	//   ....[42]....
        /*040c*/ 	.word	0x00002cb0
        /*0410*/ 	.word	0x00000002
        /*0414*/ 	.word	0x00000050
        /*0418*/ 	.short	0x010a
        /*041a*/ 	.byte	0xff
	.zero		1


	//   ....[43]....
        /*041c*/ 	.word	0x00002db0
        /*0420*/ 	.word	0x00000002
        /*0424*/ 	.word	0x00000000
        /*0428*/ 	.short	0x0101
        /*042a*/ 	.byte	0xff
	.zero		1


	//   ....[44]....
        /*042c*/ 	.word	0x00002e40
        /*0430*/ 	.word	0x000000ff
        /*0434*/ 	.word	0x00000060
        /*0438*/ 	.short	0x0106
        /*043a*/ 	.byte	0x04
	.zero		1


	//   ....[45]....
        /*043c*/ 	.word	0x00002e60
        /*0440*/ 	.word	0x000000ff
        /*0444*/ 	.word	0x00000060
        /*0448*/ 	.short	0x010a
        /*044a*/ 	.byte	0x04
	.zero		1


	//   ....[46]....
        /*044c*/ 	.word	0x00002ef0
        /*0450*/ 	.word	0x000000ff
        /*0454*/ 	.word	0x00000060
        /*0458*/ 	.short	0x0106
        /*045a*/ 	.byte	0x07
	.zero		1


	//   ....[47]....
        /*045c*/ 	.word	0x00002f30
        /*0460*/ 	.word	0x00000000
        /*0464*/ 	.word	0x00000060
        /*0468*/ 	.short	0x010a
        /*046a*/ 	.byte	0xff
	.zero		1


	//   ....[48]....
        /*046c*/ 	.word	0x00003170
        /*0470*/ 	.word	0x000000ff
        /*0474*/ 	.word	0x00000008
        /*0478*/ 	.short	0x010a
        /*047a*/ 	.byte	0x06
	.zero		1


	//   ....[49]....
        /*047c*/ 	.word	0x00003190
        /*0480*/ 	.word	0x000000ff
        /*0484*/ 	.word	0x00000008
        /*0488*/ 	.short	0x010a
        /*048a*/ 	.byte	0x06
	.zero		1


	//   ....[50]....
        /*048c*/ 	.word	0x00003320
        /*0490*/ 	.word	0x000000ff
        /*0494*/ 	.word	0x00000008
        /*0498*/ 	.short	0x010a
        /*049a*/ 	.byte	0x06
	.zero		1


	//   ....[51]....
        /*049c*/ 	.word	0x00003340
        /*04a0*/ 	.word	0x000000ff
        /*04a4*/ 	.word	0x00000008
        /*04a8*/ 	.short	0x010a
        /*04aa*/ 	.byte	0x06
	.zero		1


	//   ....[52]....
        /*04ac*/ 	.word	0x00003400
        /*04b0*/ 	.word	0x000000ff
        /*04b4*/ 	.word	0x00000000
        /*04b8*/ 	.short	0x0101
        /*04ba*/ 	.byte	0x04
	.zero		1


	//   ....[53]....
        /*04bc*/ 	.word	0x000037c0
        /*04c0*/ 	.word	0x00000000
        /*04c4*/ 	.word	0x00000050
        /*04c8*/ 	.short	0x010a
        /*04ca*/ 	.byte	0xff
	.zero		1


	//   ....[54]....
        /*04cc*/ 	.word	0x00003880
        /*04d0*/ 	.word	0x00000000
        /*04d4*/ 	.word	0x00000000
        /*04d8*/ 	.short	0x0101
        /*04da*/ 	.byte	0xff
	.zero		1


	//   ....[55]....
        /*04dc*/ 	.word	0x00003930
        /*04e0*/ 	.word	0x000000ff
        /*04e4*/ 	.word	0x00000000
        /*04e8*/ 	.short	0x010a
        /*04ea*/ 	.byte	0x05
	.zero		1


	//   ....[56]....
        /*04ec*/ 	.word	0x00003940
        /*04f0*/ 	.word	0x000000ff
        /*04f4*/ 	.word	0x00000088
        /*04f8*/ 	.short	0x010a
        /*04fa*/ 	.byte	0x2f
	.zero		1


	//   ....[57]....
        /*04fc*/ 	.word	0x000039f0
        /*0500*/ 	.word	0x000000ff
        /*0504*/ 	.word	0x00000000
        /*0508*/ 	.short	0x010a
        /*050a*/ 	.byte	0x07
	.zero		1


	//   ....[58]....
        /*050c*/ 	.word	0x00003b20
        /*0510*/ 	.word	0x000000ff
        /*0514*/ 	.word	0x00000000
        /*0518*/ 	.short	0x010a
        /*051a*/ 	.byte	0x06
	.zero		1


	//   ....[59]....
        /*051c*/ 	.word	0x00003f70
        /*0520*/ 	.word	0x000000ff
        /*0524*/ 	.word	0x00000000
        /*0528*/ 	.short	0x010a
        /*052a*/ 	.byte	0x04
	.zero		1


	//   ....[60]....
        /*052c*/ 	.word	0x00004000
        /*0530*/ 	.word	0x000000ff
        /*0534*/ 	.word	0x00000000
        /*0538*/ 	.short	0x010a
        /*053a*/ 	.byte	0x05
	.zero		1


	//   ....[61]....
        /*053c*/ 	.word	0x000040a0
        /*0540*/ 	.word	0x00000000
        /*0544*/ 	.word	0x00000000
        /*0548*/ 	.short	0x010a
        /*054a*/ 	.byte	0xff
	.zero		1


	//   ....[62]....
        /*054c*/ 	.word	0x000040e0
        /*0550*/ 	.word	0x00000000
        /*0554*/ 	.word	0x00000000
        /*0558*/ 	.short	0x010a
        /*055a*/ 	.byte	0xff
	.zero		1


	//   ....[63]....
        /*055c*/ 	.word	0x00004150
        /*0560*/ 	.word	0x000000ff
        /*0564*/ 	.word	0x00000000
        /*0568*/ 	.short	0x0101
        /*056a*/ 	.byte	0x04
	.zero		1


	//   ....[64]....
        /*056c*/ 	.word	0x00004190
        /*0570*/ 	.word	0x000000ff
        /*0574*/ 	.word	0x000000c0
        /*0578*/ 	.short	0x010a
        /*057a*/ 	.byte	0x2b
	.zero		1


	//   ....[65]....
        /*057c*/ 	.word	0x000041e0
        /*0580*/ 	.word	0x000000ff
        /*0584*/ 	.word	0x00000000
        /*0588*/ 	.short	0x0101
        /*058a*/ 	.byte	0x04
	.zero		1


	//   ....[66]....
        /*058c*/ 	.word	0x00004690
        /*0590*/ 	.word	0x00000003
        /*0594*/ 	.word	0x00000050
        /*0598*/ 	.short	0x010a
        /*059a*/ 	.byte	0xff
	.zero		1


	//   ....[67]....
        /*059c*/ 	.word	0x00004800
        /*05a0*/ 	.word	0x00000000
        /*05a4*/ 	.word	0x00000000
        /*05a8*/ 	.short	0x0101
        /*05aa*/ 	.byte	0xff
	.zero		1


	//   ....[68]....
        /*05ac*/ 	.word	0x00004cc0
        /*05b0*/ 	.word	0x000000ff
        /*05b4*/ 	.word	0x00000048
        /*05b8*/ 	.short	0x010a
        /*05ba*/ 	.byte	0x1d
	.zero		1


	//   ....[69]....
        /*05bc*/ 	.word	0x00004e90
        /*05c0*/ 	.word	0x000000ff
        /*05c4*/ 	.word	0x00000038
        /*05c8*/ 	.short	0x010a
        /*05ca*/ 	.byte	0x1d
	.zero		1


	//   ....[70]....
        /*05cc*/ 	.word	0x000051b0
        /*05d0*/ 	.word	0x000000ff
        /*05d4*/ 	.word	0x00000030
        /*05d8*/ 	.short	0x010b
        /*05da*/ 	.byte	0x1d
	.zero		1


	//   ....[71]....
        /*05dc*/ 	.word	0x000051c0
        /*05e0*/ 	.word	0x000000ff
        /*05e4*/ 	.word	0x00000000
        /*05e8*/ 	.short	0x0101
        /*05ea*/ 	.byte	0x2c
	.zero		1


	//   ....[72]....
        /*05ec*/ 	.word	0x00005200
        /*05f0*/ 	.word	0x00000000
        /*05f4*/ 	.word	0x00000038
        /*05f8*/ 	.short	0x010a
        /*05fa*/ 	.byte	0xff
	.zero		1


	//   ....[73]....
        /*05fc*/ 	.word	0x00005410
        /*0600*/ 	.word	0x000000ff
        /*0604*/ 	.word	0x00000050
        /*0608*/ 	.short	0x010a
        /*060a*/ 	.byte	0x04
	.zero		1


	//   ....[74]....
        /*060c*/ 	.word	0x000054e0
        /*0610*/ 	.word	0x000000ff
        /*0614*/ 	.word	0x00000000
        /*0618*/ 	.short	0x0101
        /*061a*/ 	.byte	0x04
	.zero		1


	//   ....[75]....
        /*061c*/ 	.word	0x000061b0
        /*0620*/ 	.word	0x000000ff
        /*0624*/ 	.word	0x00000030
        /*0628*/ 	.short	0x010a
        /*062a*/ 	.byte	0x2c
	.zero		1


	//   ....[76]....
        /*062c*/ 	.word	0x000061c0
        /*0630*/ 	.word	0x00000011
        /*0634*/ 	.word	0x00000070
        /*0638*/ 	.short	0x010a
        /*063a*/ 	.byte	0xff
	.zero		1


	//   ....[77]....
        /*063c*/ 	.word	0x000063f0
        /*0640*/ 	.word	0x000000ff
        /*0644*/ 	.word	0x00000030
        /*0648*/ 	.short	0x010a
        /*064a*/ 	.byte	0x2c
	.zero		1


	//   ....[78]....
        /*064c*/ 	.word	0x000066c0
        /*0650*/ 	.word	0x000000ff
        /*0654*/ 	.word	0x00000000
        /*0658*/ 	.short	0x0101
        /*065a*/ 	.byte	0x04
	.zero		1


	//   ....[79]....
        /*065c*/ 	.word	0x00006780
        /*0660*/ 	.word	0x00000011
        /*0664*/ 	.word	0x00000070
        /*0668*/ 	.short	0x010a
        /*066a*/ 	.byte	0xff
	.zero		1


	//   ....[80]....
        /*066c*/ 	.word	0x00007ea0
        /*0670*/ 	.word	0x000000aa
        /*0674*/ 	.word	0x00000000
        /*0678*/ 	.short	0x0101
        /*067a*/ 	.byte	0xff
	.zero		1


	//   ....[81]....
        /*067c*/ 	.word	0x00009d10
        /*0680*/ 	.word	0x00000000
        /*0684*/ 	.word	0x000000b0
        /*0688*/ 	.short	0x010a
        /*068a*/ 	.byte	0xff
	.zero		1


	//   ....[82]....
        /*068c*/ 	.word	0x00009d70
        /*0690*/ 	.word	0x00000000
        /*0694*/ 	.word	0x00000018
        /*0698*/ 	.short	0x010a
        /*069a*/ 	.byte	0xff
	.zero		1


	//   ....[83]....
        /*069c*/ 	.word	0x00009dd0
        /*06a0*/ 	.word	0x00000000
        /*06a4*/ 	.word	0x00000018
        /*06a8*/ 	.short	0x010a
        /*06aa*/ 	.byte	0xff
	.zero		1


	//   ....[84]....
        /*06ac*/ 	.word	0x00009e20
        /*06b0*/ 	.word	0x00000003
        /*06b4*/ 	.word	0x00000050
        /*06b8*/ 	.short	0x010a
        /*06ba*/ 	.byte	0xff
	.zero		1


	//   ....[85]....
        /*06bc*/ 	.word	0x00009e80
        /*06c0*/ 	.word	0x00000000
        /*06c4*/ 	.word	0x00000000
        /*06c8*/ 	.short	0x010a
        /*06ca*/ 	.byte	0xff
	.zero		1


	//   ....[86]....
        /*06cc*/ 	.word	0x00009ee0
        /*06d0*/ 	.word	0x00000000
        /*06d4*/ 	.word	0x00000000
        /*06d8*/ 	.short	0x010a
        /*06da*/ 	.byte	0xff
	.zero		1


	//   ....[87]....
        /*06dc*/ 	.word	0x00009f30
        /*06e0*/ 	.word	0x00000002
        /*06e4*/ 	.word	0x000000a0
        /*06e8*/ 	.short	0x010a
        /*06ea*/ 	.byte	0xff
	.zero		1


	//   ....[88]....
        /*06ec*/ 	.word	0x00009f90
        /*06f0*/ 	.word	0x00000002
        /*06f4*/ 	.word	0x00000060
        /*06f8*/ 	.short	0x010a
        /*06fa*/ 	.byte	0xff
	.zero		1


	//   ....[89]....
        /*06fc*/ 	.word	0x00009fe0
        /*0700*/ 	.word	0x00000002
        /*0704*/ 	.word	0x00000050
        /*0708*/ 	.short	0x010a
        /*070a*/ 	.byte	0xff
	.zero		1


	//   ....[90]....
        /*070c*/ 	.word	0x0000a040
        /*0710*/ 	.word	0x00000000
        /*0714*/ 	.word	0x00000060
        /*0718*/ 	.short	0x010a
        /*071a*/ 	.byte	0xff
	.zero		1


	//   ....[91]....
        /*071c*/ 	.word	0x0000a0a0
        /*0720*/ 	.word	0x00000005
        /*0724*/ 	.word	0x00000008
        /*0728*/ 	.short	0x010a
        /*072a*/ 	.byte	0xff
	.zero		1


	//   ....[92]....
        /*072c*/ 	.word	0x0000a190
        /*0730*/ 	.word	0x00000000
        /*0734*/ 	.word	0x00000008
        /*0738*/ 	.short	0x010a
        /*073a*/ 	.byte	0xff
	.zero		1


	//   ....[93]....
        /*073c*/ 	.word	0x0000a1e0
        /*0740*/ 	.word	0x00000000
        /*0744*/ 	.word	0x00000050
        /*0748*/ 	.short	0x010a
        /*074a*/ 	.byte	0xff
	.zero		1


	//   ....[94]....
        /*074c*/ 	.word	0x0000a240
        /*0750*/ 	.word	0x00000000
        /*0754*/ 	.word	0x00000088
        /*0758*/ 	.short	0x010a
        /*075a*/ 	.byte	0xff
	.zero		1


	//   ....[95]....
        /*075c*/ 	.word	0x0000a2a0
        /*0760*/ 	.word	0x00000000
        /*0764*/ 	.word	0x00000000
        /*0768*/ 	.short	0x010a
        /*076a*/ 	.byte	0xff
	.zero		1


	//   ....[96]....
        /*076c*/ 	.word	0x0000a300
        /*0770*/ 	.word	0x00000000
        /*0774*/ 	.word	0x00000000
        /*0778*/ 	.short	0x010a
        /*077a*/ 	.byte	0xff
	.zero		1


	//   ....[97]....
        /*077c*/ 	.word	0x0000a360
        /*0780*/ 	.word	0x00000000
        /*0784*/ 	.word	0x00000000
        /*0788*/ 	.short	0x010a
        /*078a*/ 	.byte	0xff
	.zero		1


	//   ....[98]....
        /*078c*/ 	.word	0x0000a3c0
        /*0790*/ 	.word	0x00000000
        /*0794*/ 	.word	0x000000c0
        /*0798*/ 	.short	0x010a
        /*079a*/ 	.byte	0xff
	.zero		1


	//   ....[99]....
        /*079c*/ 	.word	0x0000a410
        /*07a0*/ 	.word	0x00000003
        /*07a4*/ 	.word	0x00000050
        /*07a8*/ 	.short	0x010a
        /*07aa*/ 	.byte	0xff
	.zero		1


	//   ....[100]....
        /*07ac*/ 	.word	0x0000a470
        /*07b0*/ 	.word	0x00000000
        /*07b4*/ 	.word	0x00000048
        /*07b8*/ 	.short	0x010a
        /*07ba*/ 	.byte	0xff
	.zero		1


	//   ....[101]....
        /*07bc*/ 	.word	0x0000a4d0
        /*07c0*/ 	.word	0x00000000
        /*07c4*/ 	.word	0x00000038
        /*07c8*/ 	.short	0x010a
        /*07ca*/ 	.byte	0xff
	.zero		1


	//   ....[102]....
        /*07cc*/ 	.word	0x0000a530
        /*07d0*/ 	.word	0x00000000
        /*07d4*/ 	.word	0x00000050
        /*07d8*/ 	.short	0x010a
        /*07da*/ 	.byte	0xff
	.zero		1


	//   ....[103]....
        /*07dc*/ 	.word	0x0000a590
        /*07e0*/ 	.word	0x00000000
        /*07e4*/ 	.word	0x00000030
        /*07e8*/ 	.short	0x010a
        /*07ea*/ 	.byte	0xff
	.zero		1


	//   ....[104]....
        /*07ec*/ 	.word	0x0000a5e0
        /*07f0*/ 	.word	0x00000011
        /*07f4*/ 	.word	0x00000070
        /*07f8*/ 	.short	0x010a
        /*07fa*/ 	.byte	0xff
	.zero		1


	//----- nvinfo : EIATTR_NUM_MBARRIERS
	.align		4
.L_49:
        /*07fc*/ 	.byte	0x03, 0x38
        /*07fe*/ 	.short	0x0019


	//----- nvinfo : EIATTR_EXIT_INSTR_OFFSETS
	.align		4
        /*0800*/ 	.byte	0x04, 0x1c
        /*0802*/ 	.short	(.L_51 - .L_50)


	//   ....[0]....
.L_50:
        /*0804*/ 	.word	0x00002a10


	//   ....[1]....
        /*0808*/ 	.word	0x00002f00


	//   ....[2]....
        /*080c*/ 	.word	0x00002f60


	//   ....[3]....
        /*0810*/ 	.word	0x00004410


	//   ....[4]....
        /*0814*/ 	.word	0x00005230


	//   ....[5]....
        /*0818*/ 	.word	0x00005270


	//   ....[6]....
        /*081c*/ 	.word	0x00009d00


	//----- nvinfo : EIATTR_MAX_THREADS
	.align		4
.L_51:
        /*0820*/ 	.byte	0x04, 0x05
        /*0822*/ 	.short	(.L_53 - .L_52)
.L_52:
        /*0824*/ 	.word	0x00000100
        /*0828*/ 	.word	0x00000001
        /*082c*/ 	.word	0x00000001


	//----- nvinfo : EIATTR_CRS_STACK_SIZE
	.align		4
.L_53:
        /*0830*/ 	.byte	0x04, 0x1e
        /*0832*/ 	.short	(.L_55 - .L_54)
.L_54:
        /*0834*/ 	.word	0x00000000


	//----- nvinfo : EIATTR_CBANK_PARAM_SIZE
	.align		4
.L_55:
        /*0838*/ 	.byte	0x03, 0x19
        /*083a*/ 	.short	0x0800


	//----- nvinfo : EIATTR_PARAM_CBANK
	.align		4
        /*083c*/ 	.byte	0x04, 0x0a
        /*083e*/ 	.short	(.L_57 - .L_56)
	.align		4
.L_56:
        /*0840*/ 	.word	index@(.nv.constant0._ZN7cutlass13device_kernelINS_4gemm6kernel13GemmUniversalIN4cute5tupleIJiiiiEEENS1_10collective13CollectiveMmaINS1_35MainloopSm100TmaUmmaWarpSpecializedILi3ELi2ELi3ENS5_IJNS4_1CILi2EEENSA_ILi1EEESC_EEEEENS5_IJNSA_ILi256EEENSA_ILi160EEESF_EEENS_12float_e4m3_tENS5_IJlSC_lEEESI_SJ_NS4_8TiledMMAINS4_8MMA_AtomIJNS4_10MMA_TraitsINS4_25SM100_MMA_F8F6F4_2x1SM_SSEJSI_SI_fSF_SG_NS4_17integral_constantINS4_4UMMA5MajorELSQ_0EEESR_NSO_INSP_7ScaleInELSS_0EEEST_EEEEEENS4_6LayoutINS5_IJSC_SC_SC_EEENS5_IJNSA_ILi0EEESY_SY_EEEEENS5_IJNS4_10UnderscoreES11_S11_EEEEENS4_18SM100_TMA_2SM_LOADENS4_14ComposedLayoutINS4_7SwizzleILi3ELi4ELi3EEENS4_18smem_ptr_flag_bitsILi8EEENSW_INS5_IJNSA_ILi8EEENSA_ILi128EEEEEENS5_IJS1B_SC_EEEEEEEvNS4_8identityES14_S1F_vS1G_EENS_8epilogue10collective18CollectiveEpilogueINS1I_23Sm100TmaWarpSpecializedILi1ELi1ELi160ELb0ELb0EEEJNS5_IJS1B_SG_SF_EEENS5_IJNSW_IS1B_SC_EENSW_ISG_SC_EEEEESI_SJ_SI_SJ_NS1I_6fusion15FusionCallbacksIS1M_NS1R_17LinearCombinationISI_fSI_fLNS_15FloatRoundStyleE2EEES1N_S1Q_JEEENS4_5SM1004TMEM4LOAD26SM100_TMEM_LOAD_32dp32b32xENS4_13SM90_TMA_LOADENS15_INS16_ILi1ELi4ELi3EEES19_NSW_INS5_IJS1A_NSA_ILi32EEEEEENS5_IJS23_SC_EEEEEEENS4_39AutoVectorizingCopyWithAssumedAlignmentILi128EEENS4_14SM90_TMA_STOREES27_S29_S29_EEEvvEEEEvNT_6ParamsE)
        /*0844*/ 	.short	0x0380
        /*0846*/ 	.short	0x0800


	//----- nvinfo : EIATTR_SW_WAR
	.align		4
.L_57:
        /*0848*/ 	.byte	0x04, 0x36
        /*084a*/ 	.short	(.L_59 - .L_58)
.L_58:
        /*084c*/ 	.word	0x00000008
.L_59:


//--------------------- .nv.callgraph             --------------------------
	.section	.nv.callgraph,"",@"SHT_CUDA_CALLGRAPH"
	.align	4
	.sectionentsize	8
	.align		4
        /*0000*/ 	.word	0x00000000
	.align		4
        /*0004*/ 	.word	0xffffffff
	.align		4
        /*0008*/ 	.word	index@(_ZN7cutlass13device_kernelINS_4gemm6kernel13GemmUniversalIN4cute5tupleIJiiiiEEENS1_10collective13CollectiveMmaINS1_35MainloopSm100TmaUmmaWarpSpecializedILi3ELi2ELi3ENS5_IJNS4_1CILi2EEENSA_ILi1EEESC_EEEEENS5_IJNSA_ILi256EEENSA_ILi160EEESF_EEENS_12float_e4m3_tENS5_IJlSC_lEEESI_SJ_NS4_8TiledMMAINS4_8MMA_AtomIJNS4_10MMA_TraitsINS4_25SM100_MMA_F8F6F4_2x1SM_SSEJSI_SI_fSF_SG_NS4_17integral_constantINS4_4UMMA5MajorELSQ_0EEESR_NSO_INSP_7ScaleInELSS_0EEEST_EEEEEENS4_6LayoutINS5_IJSC_SC_SC_EEENS5_IJNSA_ILi0EEESY_SY_EEEEENS5_IJNS4_10UnderscoreES11_S11_EEEEENS4_18SM100_TMA_2SM_LOADENS4_14ComposedLayoutINS4_7SwizzleILi3ELi4ELi3EEENS4_18smem_ptr_flag_bitsILi8EEENSW_INS5_IJNSA_ILi8EEENSA_ILi128EEEEEENS5_IJS1B_SC_EEEEEEEvNS4_8identityES14_S1F_vS1G_EENS_8epilogue10collective18CollectiveEpilogueINS1I_23Sm100TmaWarpSpecializedILi1ELi1ELi160ELb0ELb0EEEJNS5_IJS1B_SG_SF_EEENS5_IJNSW_IS1B_SC_EENSW_ISG_SC_EEEEESI_SJ_SI_SJ_NS1I_6fusion15FusionCallbacksIS1M_NS1R_17LinearCombinationISI_fSI_fLNS_15FloatRoundStyleE2EEES1N_S1Q_JEEENS4_5SM1004TMEM4LOAD26SM100_TMEM_LOAD_32dp32b32xENS4_13SM90_TMA_LOADENS15_INS16_ILi1ELi4ELi3EEES19_NSW_INS5_IJS1A_NSA_ILi32EEEEEENS5_IJS23_SC_EEEEEEENS4_39AutoVectorizingCopyWithAssumedAlignmentILi128EEENS4_14SM90_TMA_STOREES27_S29_S29_EEEvvEEEEvNT_6ParamsE)
	.align		4
        /*000c*/ 	.word	index@(__assertfail)
	.align		4
        /*0010*/ 	.word	0x00000000
	.align		4
        /*0014*/ 	.word	0xfffffffe
	.align		4
        /*0018*/ 	.word	0x00000000
	.align		4
        /*001c*/ 	.word	0xfffffffd
	.align		4
        /*0020*/ 	.word	0x00000000
	.align		4
        /*0024*/ 	.word	0xfffffffc


//--------------------- .nv.constant4             --------------------------
	.section	.nv.constant4,"a",@progbits
	.align	8
	.align		8
.nv.constant4:
        /*0000*/ 	.dword	__assertfail
	.align		8
        /*0008*/ 	.dword	__unnamed_1
	.align		8
        /*0010*/ 	.dword	__unnamed_2
	.align		8
        /*0018*/ 	.dword	_ZN40_INTERNAL_97acd740_4_k_cu_a0b7038a_305814cuda3std3__45__cpo5beginE
	.align		8
        /*0020*/ 	.dword	_ZN40_INTERNAL_97acd740_4_k_cu_a0b7038a_305814cuda3std3__45__cpo3endE
	.align		8
        /*0028*/ 	.dword	_ZN40_INTERNAL_97acd740_4_k_cu_a0b7038a_305814cuda3std3__45__cpo6cbeginE
	.align		8
        /*0030*/ 	.dword	_ZN40_INTERNAL_97acd740_4_k_cu_a0b7038a_305814cuda3std3__45__cpo4cendE
	.align		8
        /*0038*/ 	.dword	_ZN40_INTERNAL_97acd740_4_k_cu_a0b7038a_305814cuda3std3__442_GLOBAL__N__97acd740_4_k_cu_a0b7038a_305816ignoreE
	.align		8
        /*0040*/ 	.dword	_ZN40_INTERNAL_97acd740_4_k_cu_a0b7038a_305814cuda3std3__419piecewise_constructE
	.align		8
        /*0048*/ 	.dword	_ZN40_INTERNAL_97acd740_4_k_cu_a0b7038a_305814cuda3std3__48in_placeE
	.align		8
        /*0050*/ 	.dword	_ZN40_INTERNAL_97acd740_4_k_cu_a0b7038a_305814cuda3std6ranges3__45__cpo4swapE
	.align		8
        /*0058*/ 	.dword	_ZN40_INTERNAL_97acd740_4_k_cu_a0b7038a_305814cuda3std6ranges3__45__cpo9iter_moveE
	.align		8
        /*0060*/ 	.dword	_ZN40_INTERNAL_97acd740_4_k_cu_a0b7038a_305814cute7productE
	.align		8
        /*0068*/ 	.dword	_ZN40_INTERNAL_97acd740_4_k_cu_a0b7038a_305814cute1_E
	.align		8
        /*0070*/ 	.dword	$str$25
	.align		8
        /*0078*/ 	.dword	$str$26
	.align		8
        /*0080*/ 	.dword	$str$27
	.align		8
        /*0088*/ 	.dword	$str$28


//--------------------- .text._ZN7cutlass13device_kernelINS_4gemm6kernel13GemmUniversalIN4cute5tupleIJiiiiEEENS1_10collective13CollectiveMmaINS1_35MainloopSm100TmaUmmaWarpSpecializedILi3ELi2ELi3ENS5_IJNS4_1CILi2EEENSA_ILi1EEESC_EEEEENS5_IJNSA_ILi256EEENSA_ILi160EEESF_EEENS_12float_e4m3_tENS5_IJlSC_lEEESI_SJ_NS4_8TiledMMAINS4_8MMA_AtomIJNS4_10MMA_TraitsINS4_25SM100_MMA_F8F6F4_2x1SM_SSEJSI_SI_fSF_SG_NS4_17integral_constantINS4_4UMMA5MajorELSQ_0EEESR_NSO_INSP_7ScaleInELSS_0EEEST_EEEEEENS4_6LayoutINS5_IJSC_SC_SC_EEENS5_IJNSA_ILi0EEESY_SY_EEEEENS5_IJNS4_10UnderscoreES11_S11_EEEEENS4_18SM100_TMA_2SM_LOADENS4_14ComposedLayoutINS4_7SwizzleILi3ELi4ELi3EEENS4_18smem_ptr_flag_bitsILi8EEENSW_INS5_IJNSA_ILi8EEENSA_ILi128EEEEEENS5_IJS1B_SC_EEEEEEEvNS4_8identityES14_S1F_vS1G_EENS_8epilogue10collective18CollectiveEpilogueINS1I_23Sm100TmaWarpSpecializedILi1ELi1ELi160ELb0ELb0EEEJNS5_IJS1B_SG_SF_EEENS5_IJNSW_IS1B_SC_EENSW_ISG_SC_EEEEESI_SJ_SI_SJ_NS1I_6fusion15FusionCallbacksIS1M_NS1R_17LinearCombinationISI_fSI_fLNS_15FloatRoundStyleE2EEES1N_S1Q_JEEENS4_5SM1004TMEM4LOAD26SM100_TMEM_LOAD_32dp32b32xENS4_13SM90_TMA_LOADENS15_INS16_ILi1ELi4ELi3EEES19_NSW_INS5_IJS1A_NSA_ILi32EEEEEENS5_IJS23_SC_EEEEEEENS4_39AutoVectorizingCopyWithAssumedAlignmentILi128EEENS4_14SM90_TMA_STOREES27_S29_S29_EEEvvEEEEvNT_6ParamsE --------------------------
	.section	.text._ZN7cutlass13device_kernelINS_4gemm6kernel13GemmUniversalIN4cute5tupleIJiiiiEEENS1_10collective13CollectiveMmaINS1_35MainloopSm100TmaUmmaWarpSpecializedILi3ELi2ELi3ENS5_IJNS4_1CILi2EEENSA_ILi1EEESC_EEEEENS5_IJNSA_ILi256EEENSA_ILi160EEESF_EEENS_12float_e4m3_tENS5_IJlSC_lEEESI_SJ_NS4_8TiledMMAINS4_8MMA_AtomIJNS4_10MMA_TraitsINS4_25SM100_MMA_F8F6F4_2x1SM_SSEJSI_SI_fSF_SG_NS4_17integral_constantINS4_4UMMA5MajorELSQ_0EEESR_NSO_INSP_7ScaleInELSS_0EEEST_EEEEEENS4_6LayoutINS5_IJSC_SC_SC_EEENS5_IJNSA_ILi0EEESY_SY_EEEEENS5_IJNS4_10UnderscoreES11_S11_EEEEENS4_18SM100_TMA_2SM_LOADENS4_14ComposedLayoutINS4_7SwizzleILi3ELi4ELi3EEENS4_18smem_ptr_flag_bitsILi8EEENSW_INS5_IJNSA_ILi8EEENSA_ILi128EEEEEENS5_IJS1B_SC_EEEEEEEvNS4_8identityES14_S1F_vS1G_EENS_8epilogue10collective18CollectiveEpilogueINS1I_23Sm100TmaWarpSpecializedILi1ELi1ELi160ELb0ELb0EEEJNS5_IJS1B_SG_SF_EEENS5_IJNSW_IS1B_SC_EENSW_ISG_SC_EEEEESI_SJ_SI_SJ_NS1I_6fusion15FusionCallbacksIS1M_NS1R_17LinearCombinationISI_fSI_fLNS_15FloatRoundStyleE2EEES1N_S1Q_JEEENS4_5SM1004TMEM4LOAD26SM100_TMEM_LOAD_32dp32b32xENS4_13SM90_TMA_LOADENS15_INS16_ILi1ELi4ELi3EEES19_NSW_INS5_IJS1A_NSA_ILi32EEEEEENS5_IJS23_SC_EEEEEEENS4_39AutoVectorizingCopyWithAssumedAlignmentILi128EEENS4_14SM90_TMA_STOREES27_S29_S29_EEEvvEEEEvNT_6ParamsE,"ax",@progbits
	.align	128
.text._ZN7cutlass13device_kernelINS_4gemm6kernel13GemmUniversalIN4cute5tupleIJiiiiEEENS1_10collective13CollectiveMmaINS1_35MainloopSm100TmaUmmaWarpSpecializedILi3ELi2ELi3ENS5_IJNS4_1CILi2EEENSA_ILi1EEESC_EEEEENS5_IJNSA_ILi256EEENSA_ILi160EEESF_EEENS_12float_e4m3_tENS5_IJlSC_lEEESI_SJ_NS4_8TiledMMAINS4_8MMA_AtomIJNS4_10MMA_TraitsINS4_25SM100_MMA_F8F6F4_2x1SM_SSEJSI_SI_fSF_SG_NS4_17integral_constantINS4_4UMMA5MajorELSQ_0EEESR_NSO_INSP_7ScaleInELSS_0EEEST_EEEEEENS4_6LayoutINS5_IJSC_SC_SC_EEENS5_IJNSA_ILi0EEESY_SY_EEEEENS5_IJNS4_10UnderscoreES11_S11_EEEEENS4_18SM100_TMA_2SM_LOADENS4_14ComposedLayoutINS4_7SwizzleILi3ELi4ELi3EEENS4_18smem_ptr_flag_bitsILi8EEENSW_INS5_IJNSA_ILi8EEENSA_ILi128EEEEEENS5_IJS1B_SC_EEEEEEEvNS4_8identityES14_S1F_vS1G_EENS_8epilogue10collective18CollectiveEpilogueINS1I_23Sm100TmaWarpSpecializedILi1ELi1ELi160ELb0ELb0EEEJNS5_IJS1B_SG_SF_EEENS5_IJNSW_IS1B_SC_EENSW_ISG_SC_EEEEESI_SJ_SI_SJ_NS1I_6fusion15FusionCallbacksIS1M_NS1R_17LinearCombinationISI_fSI_fLNS_15FloatRoundStyleE2EEES1N_S1Q_JEEENS4_5SM1004TMEM4LOAD26SM100_TMEM_LOAD_32dp32b32xENS4_13SM90_TMA_LOADENS15_INS16_ILi1ELi4ELi3EEES19_NSW_INS5_IJS1A_NSA_ILi32EEEEEENS5_IJS23_SC_EEEEEEENS4_39AutoVectorizingCopyWithAssumedAlignmentILi128EEENS4_14SM90_TMA_STOREES27_S29_S29_EEEvvEEEEvNT_6ParamsE:
        .type           _ZN7cutlass13device_kernelINS_4gemm6kernel13GemmUniversalIN4cute5tupleIJiiiiEEENS1_10collective13CollectiveMmaINS1_35MainloopSm100TmaUmmaWarpSpecializedILi3ELi2ELi3ENS5_IJNS4_1CILi2EEENSA_ILi1EEESC_EEEEENS5_IJNSA_ILi256EEENSA_ILi160EEESF_EEENS_12float_e4m3_tENS5_IJlSC_lEEESI_SJ_NS4_8TiledMMAINS4_8MMA_AtomIJNS4_10MMA_TraitsINS4_25SM100_MMA_F8F6F4_2x1SM_SSEJSI_SI_fSF_SG_NS4_17integral_constantINS4_4UMMA5MajorELSQ_0EEESR_NSO_INSP_7ScaleInELSS_0EEEST_EEEEEENS4_6LayoutINS5_IJSC_SC_SC_EEENS5_IJNSA_ILi0EEESY_SY_EEEEENS5_IJNS4_10UnderscoreES11_S11_EEEEENS4_18SM100_TMA_2SM_LOADENS4_14ComposedLayoutINS4_7SwizzleILi3ELi4ELi3EEENS4_18smem_ptr_flag_bitsILi8EEENSW_INS5_IJNSA_ILi8EEENSA_ILi128EEEEEENS5_IJS1B_SC_EEEEEEEvNS4_8identityES14_S1F_vS1G_EENS_8epilogue10collective18CollectiveEpilogueINS1I_23Sm100TmaWarpSpecializedILi1ELi1ELi160ELb0ELb0EEEJNS5_IJS1B_SG_SF_EEENS5_IJNSW_IS1B_SC_EENSW_ISG_SC_EEEEESI_SJ_SI_SJ_NS1I_6fusion15FusionCallbacksIS1M_NS1R_17LinearCombinationISI_fSI_fLNS_15FloatRoundStyleE2EEES1N_S1Q_JEEENS4_5SM1004TMEM4LOAD26SM100_TMEM_LOAD_32dp32b32xENS4_13SM90_TMA_LOADENS15_INS16_ILi1ELi4ELi3EEES19_NSW_INS5_IJS1A_NSA_ILi32EEEEEENS5_IJS23_SC_EEEEEEENS4_39AutoVectorizingCopyWithAssumedAlignmentILi128EEENS4_14SM90_TMA_STOREES27_S29_S29_EEEvvEEEEvNT_6ParamsE,@function
        .size           _ZN7cutlass13device_kernelINS_4gemm6kernel13GemmUniversalIN4cute5tupleIJiiiiEEENS1_10collective13CollectiveMmaINS1_35MainloopSm100TmaUmmaWarpSpecializedILi3ELi2ELi3ENS5_IJNS4_1CILi2EEENSA_ILi1EEESC_EEEEENS5_IJNSA_ILi256EEENSA_ILi160EEESF_EEENS_12float_e4m3_tENS5_IJlSC_lEEESI_SJ_NS4_8TiledMMAINS4_8MMA_AtomIJNS4_10MMA_TraitsINS4_25SM100_MMA_F8F6F4_2x1SM_SSEJSI_SI_fSF_SG_NS4_17integral_constantINS4_4UMMA5MajorELSQ_0EEESR_NSO_INSP_7ScaleInELSS_0EEEST_EEEEEENS4_6LayoutINS5_IJSC_SC_SC_EEENS5_IJNSA_ILi0EEESY_SY_EEEEENS5_IJNS4_10UnderscoreES11_S11_EEEEENS4_18SM100_TMA_2SM_LOADENS4_14ComposedLayoutINS4_7SwizzleILi3ELi4ELi3EEENS4_18smem_ptr_flag_bitsILi8EEENSW_INS5_IJNSA_ILi8EEENSA_ILi128EEEEEENS5_IJS1B_SC_EEEEEEEvNS4_8identityES14_S1F_vS1G_EENS_8epilogue10collective18CollectiveEpilogueINS1I_23Sm100TmaWarpSpecializedILi1ELi1ELi160ELb0ELb0EEEJNS5_IJS1B_SG_SF_EEENS5_IJNSW_IS1B_SC_EENSW_ISG_SC_EEEEESI_SJ_SI_SJ_NS1I_6fusion15FusionCallbacksIS1M_NS1R_17LinearCombinationISI_fSI_fLNS_15FloatRoundStyleE2EEES1N_S1Q_JEEENS4_5SM1004TMEM4LOAD26SM100_TMEM_LOAD_32dp32b32xENS4_13SM90_TMA_LOADENS15_INS16_ILi1ELi4ELi3EEES19_NSW_INS5_IJS1A_NSA_ILi32EEEEEENS5_IJS23_SC_EEEEEEENS4_39AutoVectorizingCopyWithAssumedAlignmentILi128EEENS4_14SM90_TMA_STOREES27_S29_S29_EEEvvEEEEvNT_6ParamsE,(.L_x_147 - _ZN7cutlass13device_kernelINS_4gemm6kernel13GemmUniversalIN4cute5tupleIJiiiiEEENS1_10collective13CollectiveMmaINS1_35MainloopSm100TmaUmmaWarpSpecializedILi3ELi2ELi3ENS5_IJNS4_1CILi2EEENSA_ILi1EEESC_EEEEENS5_IJNSA_ILi256EEENSA_ILi160EEESF_EEENS_12float_e4m3_tENS5_IJlSC_lEEESI_SJ_NS4_8TiledMMAINS4_8MMA_AtomIJNS4_10MMA_TraitsINS4_25SM100_MMA_F8F6F4_2x1SM_SSEJSI_SI_fSF_SG_NS4_17integral_constantINS4_4UMMA5MajorELSQ_0EEESR_NSO_INSP_7ScaleInELSS_0EEEST_EEEEEENS4_6LayoutINS5_IJSC_SC_SC_EEENS5_IJNSA_ILi0EEESY_SY_EEEEENS5_IJNS4_10UnderscoreES11_S11_EEEEENS4_18SM100_TMA_2SM_LOADENS4_14ComposedLayoutINS4_7SwizzleILi3ELi4ELi3EEENS4_18smem_ptr_flag_bitsILi8EEENSW_INS5_IJNSA_ILi8EEENSA_ILi128EEEEEENS5_IJS1B_SC_EEEEEEEvNS4_8identityES14_S1F_vS1G_EENS_8epilogue10collective18CollectiveEpilogueINS1I_23Sm100TmaWarpSpecializedILi1ELi1ELi160ELb0ELb0EEEJNS5_IJS1B_SG_SF_EEENS5_IJNSW_IS1B_SC_EENSW_ISG_SC_EEEEESI_SJ_SI_SJ_NS1I_6fusion15FusionCallbacksIS1M_NS1R_17LinearCombinationISI_fSI_fLNS_15FloatRoundStyleE2EEES1N_S1Q_JEEENS4_5SM1004TMEM4LOAD26SM100_TMEM_LOAD_32dp32b32xENS4_13SM90_TMA_LOADENS15_INS16_ILi1ELi4ELi3EEES19_NSW_INS5_IJS1A_NSA_ILi32EEEEEENS5_IJS23_SC_EEEEEEENS4_39AutoVectorizingCopyWithAssumedAlignmentILi128EEENS4_14SM90_TMA_STOREES27_S29_S29_EEEvvEEEEvNT_6ParamsE)
        .other          _ZN7cutlass13device_kernelINS_4gemm6kernel13GemmUniversalIN4cute5tupleIJiiiiEEENS1_10collective13CollectiveMmaINS1_35MainloopSm100TmaUmmaWarpSpecializedILi3ELi2ELi3ENS5_IJNS4_1CILi2EEENSA_ILi1EEESC_EEEEENS5_IJNSA_ILi256EEENSA_ILi160EEESF_EEENS_12float_e4m3_tENS5_IJlSC_lEEESI_SJ_NS4_8TiledMMAINS4_8MMA_AtomIJNS4_10MMA_TraitsINS4_25SM100_MMA_F8F6F4_2x1SM_SSEJSI_SI_fSF_SG_NS4_17integral_constantINS4_4UMMA5MajorELSQ_0EEESR_NSO_INSP_7ScaleInELSS_0EEEST_EEEEEENS4_6LayoutINS5_IJSC_SC_SC_EEENS5_IJNSA_ILi0EEESY_SY_EEEEENS5_IJNS4_10UnderscoreES11_S11_EEEEENS4_18SM100_TMA_2SM_LOADENS4_14ComposedLayoutINS4_7SwizzleILi3ELi4ELi3EEENS4_18smem_ptr_flag_bitsILi8EEENSW_INS5_IJNSA_ILi8EEENSA_ILi128EEEEEENS5_IJS1B_SC_EEEEEEEvNS4_8identityES14_S1F_vS1G_EENS_8epilogue10collective18CollectiveEpilogueINS1I_23Sm100TmaWarpSpecializedILi1ELi1ELi160ELb0ELb0EEEJNS5_IJS1B_SG_SF_EEENS5_IJNSW_IS1B_SC_EENSW_ISG_SC_EEEEESI_SJ_SI_SJ_NS1I_6fusion15FusionCallbacksIS1M_NS1R_17LinearCombinationISI_fSI_fLNS_15FloatRoundStyleE2EEES1N_S1Q_JEEENS4_5SM1004TMEM4LOAD26SM100_TMEM_LOAD_32dp32b32xENS4_13SM90_TMA_LOADENS15_INS16_ILi1ELi4ELi3EEES19_NSW_INS5_IJS1A_NSA_ILi32EEEEEENS5_IJS23_SC_EEEEEEENS4_39AutoVectorizingCopyWithAssumedAlignmentILi128EEENS4_14SM90_TMA_STOREES27_S29_S29_EEEvvEEEEvNT_6ParamsE,@"STO_CUDA_ENTRY STV_DEFAULT"
_ZN7cutlass13device_kernelINS_4gemm6kernel13GemmUniversalIN4cute5tupleIJiiiiEEENS1_10collective13CollectiveMmaINS1_35MainloopSm100TmaUmmaWarpSpecializedILi3ELi2ELi3ENS5_IJNS4_1CILi2EEENSA_ILi1EEESC_EEEEENS5_IJNSA_ILi256EEENSA_ILi160EEESF_EEENS_12float_e4m3_tENS5_IJlSC_lEEESI_SJ_NS4_8TiledMMAINS4_8MMA_AtomIJNS4_10MMA_TraitsINS4_25SM100_MMA_F8F6F4_2x1SM_SSEJSI_SI_fSF_SG_NS4_17integral_constantINS4_4UMMA5MajorELSQ_0EEESR_NSO_INSP_7ScaleInELSS_0EEEST_EEEEEENS4_6LayoutINS5_IJSC_SC_SC_EEENS5_IJNSA_ILi0EEESY_SY_EEEEENS5_IJNS4_10UnderscoreES11_S11_EEEEENS4_18SM100_TMA_2SM_LOADENS4_14ComposedLayoutINS4_7SwizzleILi3ELi4ELi3EEENS4_18smem_ptr_flag_bitsILi8EEENSW_INS5_IJNSA_ILi8EEENSA_ILi128EEEEEENS5_IJS1B_SC_EEEEEEEvNS4_8identityES14_S1F_vS1G_EENS_8epilogue10collective18CollectiveEpilogueINS1I_23Sm100TmaWarpSpecializedILi1ELi1ELi160ELb0ELb0EEEJNS5_IJS1B_SG_SF_EEENS5_IJNSW_IS1B_SC_EENSW_ISG_SC_EEEEESI_SJ_SI_SJ_NS1I_6fusion15FusionCallbacksIS1M_NS1R_17LinearCombinationISI_fSI_fLNS_15FloatRoundStyleE2EEES1N_S1Q_JEEENS4_5SM1004TMEM4LOAD26SM100_TMEM_LOAD_32dp32b32xENS4_13SM90_TMA_LOADENS15_INS16_ILi1ELi4ELi3EEES19_NSW_INS5_IJS1A_NSA_ILi32EEEEEENS5_IJS23_SC_EEEEEEENS4_39AutoVectorizingCopyWithAssumedAlignmentILi128EEENS4_14SM90_TMA_STOREES27_S29_S29_EEEvvEEEEvNT_6ParamsE:
[----:B------:R-:W1:Y:S01]  /*0000*/  LDC R1, c[0x0][0x37c] ;  /* 0x0000df00ff017b82 */ /* 0x000e620000000800 */
[----:B------:R-:W2:Y:S01]  /*0010*/  S2R R3, SR_TID.X ;  /* 0x0000000000037919 */ /* 0x000ea20000002100 */
[----:B------:R-:W3:Y:S01]  /*0020*/  LDCU.64 UR10, c[0x0][0x890] ;  /* 0x00011200ff0a77ac */ /* 0x000ee20008000a00 */
[----:B-1----:R-:W-:-:S05]  /*0030*/  VIADD R1, R1, 0xfffffff8 ;  /* 0xfffffff801017836 */ /* 0x002fca0000000000 */
[----:B------:R-:W1:Y:S01]  /*0040*/  S2UR UR5, SR_CgaCtaId ;  /* 0x00000000000579c3 */ /* 0x000e620000008800 */
[----:B------:R-:W-:Y:S01]  /*0050*/  ELECT P1, URZ, PT ;  /* 0x0000000000ff782f */ /* 0x000fe20003820000 */
[----:B---3--:R-:W-:-:S04]  /*0060*/  UISETP.NE.U32.AND UP0, UPT, UR10, URZ, UPT ;  /* 0x000000ff0a00728c */ /* 0x008fc8000bf05070 */
[----:B------:R-:W-:Y:S02]  /*0070*/  UISETP.NE.AND.EX UP0, UPT, UR11, URZ, UPT, UP0 ;  /* 0x000000ff0b00728c */ /* 0x000fe4000bf05300 */
[----:B-1----:R-:W-:Y:S02]  /*0080*/  ULOP3.LUT UR70, UR5, 0x1, URZ, 0xc0, !UPT ;  /* 0x0000000105467892 */ /* 0x002fe4000f8ec0ff */
[----:B------:R-:W-:Y:S01]  /*0090*/  ULOP3.LUT UR69, UR5, 0x1, URZ, 0x3c, !UPT ;  /* 0x0000000105457892 */ /* 0x000fe2000f8e3cff */
[----:B--2---:R-:W-:-:S05]  /*00a0*/  SHF.R.U32.HI R2, RZ, 0x5, R3 ;  /* 0x00000005ff027819 */ /* 0x004fca0000011603 */
[----:B------:R-:W1:Y:S02]  /*00b0*/  SHFL.IDX PT, R0, R2, RZ, 0x1f ;  /* 0x00001fff02007589 */ /* 0x000e6400000e0000 */
[----:B-1----:R-:W-:Y:S02]  /*00c0*/  R2UR UR14, R0 ;  /* 0x00000000000e72ca */ /* 0x002fe400000e0000 */
[----:B------:R-:W-:-:S05]  /*00d0*/  PRMT R0, RZ, 0x7610, R0 ;  /* 0x00007610ff007816 */ /* 0x000fca0000000000 */
[----:B------:R1:W-:Y:S01]  /*00e0*/  STL.S16 [R1], R0 ;  /* 0x0000000001007387 */ /* 0x0003e20000100600 */
[----:B------:R-:W-:Y:S07]  /*00f0*/  BRA.U UP0, `(.L_x_0) ;  /* 0x0000000100387547 */ /* 0x000fee000b800000 */
[----:B------:R-:W2:Y:S02]  /*0100*/  LDCU.64 UR6, c[0x0][0x888] ;  /* 0x00011100ff0677ac */ /* 0x000ea40008000a00 */
[----:B--2---:R-:W-:-:S04]  /*0110*/  UISETP.NE.U32.AND UP0, UPT, UR6, URZ, UPT ;  /* 0x000000ff0600728c */ /* 0x004fc8000bf05070 */
[----:B------:R-:W-:-:S09]  /*0120*/  UISETP.NE.AND.EX UP0, UPT, UR7, URZ, UPT, UP0 ;  /* 0x000000ff0700728c */ /* 0x000fd2000bf05300 */
[----:B------:R-:W-:Y:S05]  /*0130*/  BRA.U !UP0, `(.L_x_1) ;  /* 0x0000000108187547 */ /* 0x000fea000b800000 */
[----:B------:R-:W2:Y:S01]  /*0140*/  LDC.64 R4, c[0x0][0x888] ;  /* 0x00022200ff047b82 */ /* 0x000ea20000000a00 */
[----:B------:R-:W2:Y:S02]  /*0150*/  LDCU.64 UR6, c[0x0][0x358] ;  /* 0x00006b00ff0677ac */ /* 0x000ea40008000a00 */
[----:B--2---:R2:W5:Y:S01]  /*0160*/  LDG.E R163, desc[UR6][R4.64] ;  /* 0x0000000604a37981 */ /* 0x004562000c1e1900 */
[----:B-1----:R-:W-:-:S05]  /*0170*/  HFMA2 R0, -RZ, RZ, 0, 5.9604644775390625e-08 ;  /* 0x00000001ff007431 */ /* 0x002fca00000001ff */
[----:B------:R2:W-:Y:S01]  /*0180*/  STL.S16 [R1], R0 ;  /* 0x0000000001007387 */ /* 0x0005e20000100600 */
[----:B------:R-:W-:Y:S05]  /*0190*/  BRA `(.L_x_0) ;  /* 0x0000000000107947 */ /* 0x000fea0003800000 */
.L_x_1:
[----:B-1----:R-:W-:Y:S01]  /*01a0*/  HFMA2 R0, -RZ, RZ, 0, 5.9604644775390625e-08 ;  /* 0x00000001ff007431 */ /* 0x002fe200000001ff */
[----:B------:R-:W1:Y:S04]  /*01b0*/  LDCU UR4, c[0x0][0x880] ;  /* 0x00011000ff0477ac */ /* 0x000e680008000800 */
[----:B------:R3:W-:Y:S01]  /*01c0*/  STL.S16 [R1], R0 ;  /* 0x0000000001007387 */ /* 0x0007e20000100600 */
[----:B-1----:R-:W-:-:S03]  /*01d0*/  MOV R163, UR4 ;  /* 0x0000000400a37c02 */ /* 0x002fc60008000f00 */
.L_x_0:
[----:B------:R-:W4:Y:S02]  /*01e0*/  LDCU.64 UR6, c[0x0][0x8b0] ;  /* 0x00011600ff0677ac */ /* 0x000f240008000a00 */
[----:B----4-:R-:W-:-:S04]  /*01f0*/  UISETP.NE.U32.AND UP0, UPT, UR6, URZ, UPT ;  /* 0x000000ff0600728c */ /* 0x010fc8000bf05070 */
[----:B------:R-:W-:-:S09]  /*0200*/  UISETP.NE.AND.EX UP0, UPT, UR7, URZ, UPT, UP0 ;  /* 0x000000ff0700728c */ /* 0x000fd2000bf05300 */
[----:B------:R-:W-:Y:S05]  /*0210*/  BRA.U UP0, `(.L_x_2) ;  /* 0x0000000100287547 */ /* 0x000fea000b800000 */
[----:B------:R-:W4:Y:S02]  /*0220*/  LDCU.64 UR6, c[0x0][0x8a8] ;  /* 0x00011500ff0677ac */ /* 0x000f240008000a00 */
[----:B----4-:R-:W-:-:S04]  /*0230*/  UISETP.NE.U32.AND UP0, UPT, UR6, URZ, UPT ;  /* 0x000000ff0600728c */ /* 0x010fc8000bf05070 */
[----:B------:R-:W-:-:S09]  /*0240*/  UISETP.NE.AND.EX UP0, UPT, UR7, URZ, UPT, UP0 ;  /* 0x000000ff0700728c */ /* 0x000fd2000bf05300 */
[----:B------:R-:W-:Y:S05]  /*0250*/  BRA.U !UP0, `(.L_x_3) ;  /* 0x0000000108107547 */ /* 0x000fea000b800000 */
[----:B--2---:R-:W2:Y:S01]  /*0260*/  LDC.64 R4, c[0x0][0x8a8] ;  /* 0x00022a00ff047b82 */ /* 0x004ea20000000a00 */
[----:B------:R-:W2:Y:S02]  /*0270*/  LDCU.64 UR6, c[0x0][0x358] ;  /* 0x00006b00ff0677ac */ /* 0x000ea40008000a00 */
[----:B--2---:R4:W5:Y:S01]  /*0280*/  LDG.E R162, desc[UR6][R4.64] ;  /* 0x0000000604a27981 */ /* 0x004962000c1e1900 */
[----:B------:R-:W-:Y:S05]  /*0290*/  BRA `(.L_x_2) ;  /* 0x0000000000087947 */ /* 0x000fea0003800000 */
.L_x_3:
[----:B------:R-:W4:Y:S02]  /*02a0*/  LDCU UR4, c[0x0][0x8a0] ;  /* 0x00011400ff0477ac */ /* 0x000f240008000800 */
[----:B----4-:R-:W-:Y:S02]  /*02b0*/  MOV R162, UR4 ;  /* 0x0000000400a27c02 */ /* 0x010fe40008000f00 */
.L_x_2:
[----:B-123--:R-:W-:Y:S01]  /*02c0*/  IMAD.U32 R0, RZ, RZ, UR14 ;  /* 0x0000000eff007e24 */ /* 0x00efe2000f8e00ff */
[----:B------:R-:W-:Y:S04]  /*02d0*/  BSSY.RECONVERGENT B0, `(.L_x_4) ;  /* 0x000000c000007945 */ /* 0x000fe80003800200 */
[C---:B------:R-:W-:Y:S02]  /*02e0*/  ISETP.NE.OR P2, PT, R0.reuse, 0x1, !P1 ;  /* 0x000000010000780c */ /* 0x040fe40004f45670 */
[----:B------:R-:W-:-:S11]  /*02f0*/  ISETP.NE.OR P0, PT, R0, 0x3, !P1 ;  /* 0x000000030000780c */ /* 0x000fd60004f05670 */
[----:B------:R-:W-:Y:S05]  /*0300*/  @P2 BRA `(.L_x_5) ;  /* 0x0000000000202947 */ /* 0x000fea0003800000 */
[----:B------:R-:W1:Y:S02]  /*0310*/  LDCU.64 UR6, c[0x0][0x348] ;  /* 0x00006900ff0677ac */ /* 0x000e640008000a00 */
[----:B-1----:R-:W-:Y:S02]  /*0320*/  UIADD3 UR8, UP1, UPT, UR6, 0x80, URZ ;  /* 0x0000008006087890 */ /* 0x002fe4000ff3e0ff */
[----:B------:R-:W-:Y:S02]  /*0330*/  UIADD3 UR6, UP0, UPT, UR6, 0x180, URZ ;  /* 0x0000018006067890 */ /* 0x000fe4000ff1e0ff */
[----:B------:R-:W-:Y:S02]  /*0340*/  UIADD3.X UR9, UPT, UPT, URZ, UR7, URZ, UP1, !UPT ;  /* 0x00000007ff097290 */ /* 0x000fe40008ffe4ff */
[----:B------:R-:W-:-:S07]  /*0350*/  UIADD3.X UR7, UPT, UPT, URZ, UR7, URZ, UP0, !UPT ;  /* 0x00000007ff077290 */ /* 0x000fce00087fe4ff */
[----:B------:R1:W-:Y:S02]  /*0360*/  UTMACCTL.PF [UR8] ;  /* 0x00000000080079b9 */ /* 0x0003e40008040000 */
[----:B------:R1:W-:Y:S02]  /*0370*/  UTMACCTL.PF [UR6] ;  /* 0x00000000060079b9 */ /* 0x0003e40008040000 */
[----:B-1----:R-:W-:Y:S01]  /*0380*/  NOP ;  /* 0x0000000000007918 */ /* 0x002fe20000000000 */
.L_x_5:
[----:B------:R-:W-:Y:S05]  /*0390*/  BSYNC.RECONVERGENT B0 ;  /* 0x0000000000007941 */ /* 0x000fea0003800200 */
.L_x_4:
[----:B------:R-:W-:Y:S04]  /*03a0*/  BSSY.RECONVERGENT B0, `(.L_x_6) ;  /* 0x000000a000007945 */ /* 0x000fe80003800200 */
        /* <DEDUP_REMOVED lines=9> */
.L_x_7:
[----:B------:R-:W-:Y:S05]  /*0440*/  BSYNC.RECONVERGENT B0 ;  /* 0x0000000000007941 */ /* 0x000fea0003800200 */
.L_x_6:
[----:B------:R-:W1:Y:S01]  /*0450*/  LDCU.64 UR6, c[0x0][0x888] ;  /* 0x00011100ff0677ac */ /* 0x000e620008000a00 */
[----:B------:R-:W-:Y:S02]  /*0460*/  UISETP.EQ.U32.AND UP1, UPT, UR10, URZ, UPT ;  /* 0x000000ff0a00728c */ /* 0x000fe4000bf22070 */
[----:B------:R-:W-:Y:S02]  /*0470*/  UPLOP3.LUT UP4, UPT, UPT, UPT, UPT, 0x80, 0x8 ;  /* 0x000000000008789c */ /* 0x000fe40003f8f070 */
[----:B-1----:R-:W-:-:S04]  /*0480*/  UISETP.NE.U32.AND UP0, UPT, UR6, URZ, UPT ;  /* 0x000000ff0600728c */ /* 0x002fc8000bf05070 */
[----:B------:R-:W-:-:S04]  /*0490*/  UISETP.NE.AND.EX UP2, UPT, UR7, URZ, UPT, UP0 ;  /* 0x000000ff0700728c */ /* 0x000fc8000bf45300 */
[----:B------:R-:W-:-:S04]  /*04a0*/  UISETP.EQ.OR.EX UP3, UPT, UR11, URZ, !UP2, UP1 ;  /* 0x000000ff0b00728c */ /* 0x000fc8000d762710 */
[----:B------:R-:W-:-:S05]  /*04b0*/  UP2UR UR60, UPR, URZ, 0x8 ;  /* 0x00000008ff3c7883 */ /* 0x000fca0008000000 */
[----:B------:R-:W-:Y:S07]  /*04c0*/  BRA.U !UP3, `(.L_x_8) ;  /* 0x000000010b207547 */ /* 0x000fee000b800000 */
[----:B------:R-:W-:Y:S01]  /*04d0*/  UISETP.NE.U32.AND UP1, UPT, UR10, URZ, UPT ;  /* 0x000000ff0a00728c */ /* 0x000fe2000bf25070 */
[----:B-----5:R-:W-:Y:S01]  /*04e0*/  FSETP.NEU.AND P0, PT, R163, RZ, PT ;  /* 0x000000ffa300720b */ /* 0x020fe20003f0d000 */
[----:B------:R-:W-:Y:S02]  /*04f0*/  USEL UR4, URZ, 0xffffffff, UP2 ;  /* 0xffffffffff047887 */ /* 0x000fe40009000000 */
[----:B------:R-:W-:-:S10]  /*0500*/  UISETP.NE.AND.EX UP1, UPT, UR11, URZ, UPT, UP1 ;  /* 0x000000ff0b00728c */ /* 0x000fd4000bf25310 */
[----:B------:R-:W-:Y:S01]  /*0510*/  VOTEU.ANY UP0, P0 ;  /* 0x0000000000ff7886 */ /* 0x000fe20000000100 */
[----:B------:R-:W-:-:S04]  /*0520*/  @!UP1 USEL UR4, URZ, 0xffffffff, UP0 ;  /* 0xffffffffff049887 */ /* 0x000fc80008000000 */
[----:B------:R-:W-:-:S04]  /*0530*/  ULOP3.LUT UR4, UR4, 0x1, URZ, 0xc0, !UPT ;  /* 0x0000000104047892 */ /* 0x000fc8000f8ec0ff */
[----:B------:R-:W-:-:S11]  /*0540*/  UISETP.NE.U32.AND UP4, UPT, UR4, 0x1, UPT ;  /* 0x000000010400788c */ /* 0x000fd6000bf85070 */
.L_x_8:
[----:B------:R-:W1:Y:S01]  /*0550*/  SHFL.IDX PT, R0, R2, RZ, 0x1f ;  /* 0x00001fff02007589 */ /* 0x000e6200000e0000 */
[----:B------:R-:W-:-:S04]  /*0560*/  UISETP.NE.AND UP0, UPT, UR14, 0x2, UPT ;  /* 0x000000020e00788c */ /* 0x000fc8000bf05270 */
[----:B------:R-:W-:Y:S02]  /*0570*/  UISETP.EQ.AND UP1, UPT, UR70, URZ, !UP0 ;  /* 0x000000ff4600728c */ /* 0x000fe4000c722270 */
[----:B------:R-:W-:-:S04]  /*0580*/  USEL UR50, URZ, 0x1, UP0 ;  /* 0x00000001ff327887 */ /* 0x000fc80008000000 */
[----:B------:R-:W-:Y:S02]  /*0590*/  PLOP3.LUT P3, PT, P1, PT, UP1, 0x80, 0x8 ;  /* 0x000000000008781c */ /* 0x000fe40000f6f018 */
[----:B-1----:R-:W-:-:S13]  /*05a0*/  ISETP.NE.AND P0, PT, R0, RZ, PT ;  /* 0x000000ff0000720c */ /* 0x002fda0003f05270 */
[----:B------:R-:W-:Y:S05]  /*05b0*/  @P0 BRA `(.L_x_9) ;  /* 0x00000000003c0947 */ /* 0x000fea0003800000 */
[----:B------:R-:W-:Y:S01]  /*05c0*/  UMOV UR4, 0x400 ;  /* 0x0000040000047882 */ /* 0x000fe20000000000 */
[----:B------:R-:W-:Y:S01]  /*05d0*/  UMOV UR6, 0x1 ;  /* 0x0000000100067882 */ /* 0x000fe20000000000 */
[----:B------:R-:W-:Y:S02]  /*05e0*/  ULEA UR4, UR5, UR4, 0x18 ;  /* 0x0000000405047291 */ /* 0x000fe4000f8ec0ff */
[----:B------:R-:W-:-:S04]  /*05f0*/  UIADD3 UR6, UPT, UPT, -UR6, 0x100000, URZ ;  /* 0x0010000006067890 */ /* 0x000fc8000fffe1ff */
[----:B------:R-:W-:Y:S02]  /*0600*/  USHF.L.U32 UR7, UR6, 0xb, URZ ;  /* 0x0000000b06077899 */ /* 0x000fe400080006ff */
[----:B------:R-:W-:Y:S01]  /*0610*/  USHF.L.U32 UR6, UR6, 0x1, URZ ;  /* 0x0000000106067899 */ /* 0x000fe200080006ff */
[----:B------:R-:W-:Y:S01]  /*0620*/  ELECT P0, URZ, PT ;  /* 0x0000000000ff782f */ /* 0x000fe20003800000 */
[----:B------:R-:W1:Y:S10]  /*0630*/  FENCE.VIEW.ASYNC.S ;  /* 0x00000000000073c6 */ /* 0x000e740000000000 */
[----:B-1----:R1:W2:Y:S01]  /*0640*/  SYNCS.EXCH.64 URZ, [UR4], UR6 ;  /* 0x0000000604ff75b2 */ /* 0x0022a20008000100 */
[----:B------:R1:W3:Y:S01]  /*0650*/  SYNCS.EXCH.64 URZ, [UR4+0x18], UR6 ;  /* 0x0000180604ff75b2 */ /* 0x0002e20008000100 */
[----:B------:R1:W1:Y:S01]  /*0660*/  SYNCS.EXCH.64 URZ, [UR4+0x8], UR6 ;  /* 0x0000080604ff75b2 */ /* 0x0002620008000100 */
[----:B------:R1:W1:Y:S01]  /*0670*/  SYNCS.EXCH.64 URZ, [UR4+0x20], UR6 ;  /* 0x0000200604ff75b2 */ /* 0x0002620008000100 */
[----:B------:R1:W1:Y:S01]  /*0680*/  SYNCS.EXCH.64 URZ, [UR4+0x10], UR6 ;  /* 0x0000100604ff75b2 */ /* 0x0002620008000100 */
[----:B------:R1:W1:Y:S01]  /*0690*/  SYNCS.EXCH.64 URZ, [UR4+0x28], UR6 ;  /* 0x0000280604ff75b2 */ /* 0x0002620008000100 */
[----:B------:R-:W-:Y:S01]  /*06a0*/  NOP ;  /* 0x0000000000007918 */ /* 0x000fe20000000000 */
.L_x_9:
[----:B------:R-:W4:Y:S01]  /*06b0*/  SHFL.IDX PT, R0, R2, RZ, 0x1f ;  /* 0x00001fff02007589 */ /* 0x000f2200000e0000 */
[----:B------:R-:W-:Y:S01]  /*06c0*/  NOP ;  /* 0x0000000000007918 */ /* 0x000fe20000000000 */
[----:B----4-:R-:W-:-:S13]  /*06d0*/  ISETP.NE.AND P0, PT, R0, 0x1, PT ;  /* 0x000000010000780c */ /* 0x010fda0003f05270 */
[----:B------:R-:W-:Y:S05]  /*06e0*/  @P0 BRA `(.L_x_10) ;  /* 0x00000000003c0947 */ /* 0x000fea0003800000 */
[----:B-1----:R-:W-:Y:S01]  /*06f0*/  UMOV UR4, 0x400 ;  /* 0x0000040000047882 */ /* 0x002fe20000000000 */
[----:B------:R-:W-:Y:S01]  /*0700*/  UMOV UR8, 0x20 ;  /* 0x0000002000087882 */ /* 0x000fe20000000000 */
[----:B------:R-:W-:Y:S01]  /*0710*/  UMOV UR6, 0x80 ;  /* 0x0000008000067882 */ /* 0x000fe20000000000 */
[----:B------:R-:W-:Y:S02]  /*0720*/  ULEA UR4, UR5, UR4, 0x18 ;  /* 0x0000000405047291 */ /* 0x000fe4000f8ec0ff */
[----:B------:R-:W-:-:S04]  /*0730*/  UIADD3 UR8, UPT, UPT, -UR8, 0x100000, URZ ;  /* 0x0010000008087890 */ /* 0x000fc8000fffe1ff */
[----:B------:R-:W-:Y:S02]  /*0740*/  USHF.L.U32 UR9, UR8, 0xb, URZ ;  /* 0x0000000b08097899 */ /* 0x000fe400080006ff */
[----:B------:R-:W-:Y:S02]  /*0750*/  USHF.L.U32 UR8, UR8, 0x1, URZ ;  /* 0x0000000108087899 */ /* 0x000fe400080006ff */
[----:B------:R-:W-:-:S04]  /*0760*/  UIADD3 UR6, UPT, UPT, -UR6, 0x100000, URZ ;  /* 0x0010000006067890 */ /* 0x000fc8000fffe1ff */
[----:B------:R-:W-:Y:S02]  /*0770*/  USHF.L.U32 UR7, UR6, 0xb, URZ ;  /* 0x0000000b06077899 */ /* 0x000fe400080006ff */
[----:B------:R-:W-:Y:S01]  /*0780*/  USHF.L.U32 UR6, UR6, 0x1, URZ ;  /* 0x0000000106067899 */ /* 0x000fe200080006ff */
[----:B------:R-:W-:Y:S01]  /*0790*/  ELECT P0, URZ, PT ;  /* 0x0000000000ff782f */ /* 0x000fe20003800000 */
[----:B------:R-:W1:Y:S02]  /*07a0*/  FENCE.VIEW.ASYNC.S ;  /* 0x00000000000073c6 */ /* 0x000e640000000000 */
[----:B-1----:R4:W1:Y:S08]  /*07b0*/  SYNCS.EXCH.64 URZ, [UR4+0x30], UR8 ;  /* 0x0000300804ff75b2 */ /* 0x0028700008000100 */
[----:B------:R4:W1:Y:S02]  /*07c0*/  SYNCS.EXCH.64 URZ, [UR4+0x38], UR6 ;  /* 0x0000380604ff75b2 */ /* 0x0008640008000100 */
[----:B----4-:R-:W-:Y:S01]  /*07d0*/  NOP ;  /* 0x0000000000007918 */ /* 0x010fe20000000000 */
.L_x_10:
[----:B------:R-:W4:Y:S01]  /*07e0*/  SHFL.IDX PT, R0, R2, RZ, 0x1f ;  /* 0x00001fff02007589 */ /* 0x000f2200000e0000 */
[----:B------:R-:W-:Y:S01]  /*07f0*/  NOP ;  /* 0x0000000000007918 */ /* 0x000fe20000000000 */
[----:B----4-:R-:W-:-:S13]  /*0800*/  ISETP.NE.AND P0, PT, R0, 0x3, PT ;  /* 0x000000030000780c */ /* 0x010fda0003f05270 */
[----:B------:R-:W-:Y:S05]  /*0810*/  @P0 BRA `(.L_x_11) ;  /* 0x00000000002c0947 */ /* 0x000fea0003800000 */
[----:B-1----:R-:W-:Y:S01]  /*0820*/  UMOV UR4, 0x400 ;  /* 0x0000040000047882 */ /* 0x002fe20000000000 */
[----:B------:R-:W-:Y:S01]  /*0830*/  UMOV UR6, 0x20 ;  /* 0x0000002000067882 */ /* 0x000fe20000000000 */
[----:B------:R-:W-:Y:S02]  /*0840*/  ULEA UR4, UR5, UR4, 0x18 ;  /* 0x0000000405047291 */ /* 0x000fe4000f8ec0ff */
[----:B------:R-:W-:-:S04]  /*0850*/  UIADD3 UR6, UPT, UPT, -UR6, 0x100000, URZ ;  /* 0x0010000006067890 */ /* 0x000fc8000fffe1ff */
[----:B------:R-:W-:Y:S02]  /*0860*/  USHF.L.U32 UR7, UR6, 0xb, URZ ;  /* 0x0000000b06077899 */ /* 0x000fe400080006ff */
[----:B------:R-:W-:Y:S01]  /*0870*/  USHF.L.U32 UR6, UR6, 0x1, URZ ;  /* 0x0000000106067899 */ /* 0x000fe200080006ff */
[----:B------:R-:W-:Y:S01]  /*0880*/  ELECT P0, URZ, PT ;  /* 0x0000000000ff782f */ /* 0x000fe20003800000 */
[----:B------:R-:W1:Y:S10]  /*0890*/  FENCE.VIEW.ASYNC.S ;  /* 0x00000000000073c6 */ /* 0x000e740000000000 */
[----:B-1----:R4:W1:Y:S01]  /*08a0*/  SYNCS.EXCH.64 URZ, [UR4+0x40], UR6 ;  /* 0x0000400604ff75b2 */ /* 0x0028620008000100 */
[----:B------:R4:W1:Y:S02]  /*08b0*/  SYNCS.EXCH.64 URZ, [UR4+0x48], UR6 ;  /* 0x0000480604ff75b2 */ /* 0x0008640008000100 */
[----:B----4-:R-:W-:Y:S01]  /*08c0*/  NOP ;  /* 0x0000000000007918 */ /* 0x010fe20000000000 */
.L_x_11:
[----:B------:R-:W4:Y:S01]  /*08d0*/  SHFL.IDX PT, R0, R2, RZ, 0x1f ;  /* 0x00001fff02007589 */ /* 0x000f2200000e0000 */
[----:B------:R-:W-:Y:S01]  /*08e0*/  NOP ;  /* 0x0000000000007918 */ /* 0x000fe20000000000 */
[----:B----4-:R-:W-:-:S13]  /*08f0*/  ISETP.NE.AND P0, PT, R0, 0x4, PT ;  /* 0x000000040000780c */ /* 0x010fda0003f05270 */
[----:B------:R-:W-:Y:S05]  /*0900*/  @P0 BRA `(.L_x_12) ;  /* 0x0000000000480947 */ /* 0x000fea0003800000 */
[----:B-1----:R-:W-:Y:S01]  /*0910*/  UMOV UR6, 0x1e0 ;  /* 0x000001e000067882 */ /* 0x002fe20000000000 */
[----:B------:R-:W-:Y:S01]  /*0920*/  UMOV UR4, 0x400 ;  /* 0x0000040000047882 */ /* 0x000fe20000000000 */
[----:B------:R-:W-:Y:S01]  /*0930*/  USEL UR6, UR6, 0x1a0, UP4 ;  /* 0x000001a006067887 */ /* 0x000fe2000a000000 */
        /* <DEDUP_REMOVED lines=11> */
[----:B------:R4:W1:Y:S01]  /*09f0*/  SYNCS.EXCH.64 URZ, [UR4+0x60], UR6 ;  /* 0x0000600604ff75b2 */ /* 0x0008620008000100 */
[----:B------:R4:W1:Y:S01]  /*0a00*/  SYNCS.EXCH.64 URZ, [UR4+0x58], UR8 ;  /* 0x0000580804ff75b2 */ /* 0x0008620008000100 */
[----:B------:R4:W1:Y:S02]  /*0a10*/  SYNCS.EXCH.64 URZ, [UR4+0x68], UR6 ;  /* 0x0000680604ff75b2 */ /* 0x0008640008000100 */
[----:B----4-:R-:W-:Y:S01]  /*0a20*/  NOP ;  /* 0x0000000000007918 */ /* 0x010fe20000000000 */
.L_x_12:
        /* <DEDUP_REMOVED lines=19> */
[----:B------:R4:W1:Y:S01]  /*0b60*/  SYNCS.EXCH.64 URZ, [UR4+0x90], UR8 ;  /* 0x0000900804ff75b2 */ /* 0x0008620008000100 */
[----:B------:R4:W1:Y:S01]  /*0b70*/  SYNCS.EXCH.64 URZ, [UR4+0x80], UR6 ;  /* 0x0000800604ff75b2 */ /* 0x0008620008000100 */
[----:B------:R4:W1:Y:S02]  /*0b80*/  SYNCS.EXCH.64 URZ, [UR4+0x98], UR8 ;  /* 0x0000980804ff75b2 */ /* 0x0008640008000100 */
[----:B----4-:R-:W-:Y:S01]  /*0b90*/  NOP ;  /* 0x0000000000007918 */ /* 0x010fe20000000000 */
.L_x_13:
[----:B------:R-:W4:Y:S01]  /*0ba0*/  SHFL.IDX PT, R2, R2, RZ, 0x1f ;  /* 0x00001fff02027589 */ /* 0x000f2200000e0000 */
[----:B------:R-:W-:Y:S01]  /*0bb0*/  ISETP.NE.OR P1, PT, RZ, UR14, !P1 ;  /* 0x0000000eff007c0c */ /* 0x000fe2000cf25670 */
        /* <DEDUP_REMOVED lines=12> */
[----:B------:R4:W1:Y:S01]  /*0c80*/  SYNCS.EXCH.64 URZ, [UR4+0xb0], UR6 ;  /* 0x0000b00604ff75b2 */ /* 0x0008620008000100 */
[----:B------:R4:W1:Y:S01]  /*0c90*/  SYNCS.EXCH.64 URZ, [UR4+0xa8], UR6 ;  /* 0x0000a80604ff75b2 */ /* 0x0008620008000100 */
[----:B------:R4:W1:Y:S02]  /*0ca0*/  SYNCS.EXCH.64 URZ, [UR4+0xb8], UR6 ;  /* 0x0000b80604ff75b2 */ /* 0x0008640008000100 */
[----:B----4-:R-:W-:Y:S01]  /*0cb0*/  NOP ;  /* 0x0000000000007918 */ /* 0x010fe20000000000 */
.L_x_14:
[----:B------:R-:W-:Y:S01]  /*0cc0*/  VOTEU.ALL UP0, P1 ;  /* 0x0000000000ff7886 */ /* 0x000fe20000800000 */
[----:B-1----:R-:W-:Y:S01]  /*0cd0*/  UMOV UR6, 0x20 ;  /* 0x0000002000067882 */ /* 0x002fe20000000000 */
[----:B------:R-:W1:Y:S01]  /*0ce0*/  LDCU UR8, c[0x0][0x36c] ;  /* 0x00006d80ff0877ac */ /* 0x000e620008000800 */
[----:B------:R-:W-:Y:S01]  /*0cf0*/  NOP ;  /* 0x0000000000007918 */ /* 0x000fe20000000000 */
[----:B------:R-:W-:Y:S01]  /*0d00*/  LOP3.LUT R0, R3, 0x1f, RZ, 0xc0, !PT ;  /* 0x0000001f03007812 */ /* 0x000fe200078ec0ff */
[----:B------:R-:W-:Y:S01]  /*0d10*/  @!UP0 UMOV UR4, 0x400 ;  /* 0x0000040000048882 */ /* 0x000fe20000000000 */
[----:B------:R-:W-:-:S04]  /*0d20*/  @!UP0 UIADD3 UR6, UPT, UPT, -UR6, 0x100000, URZ ;  /* 0x0010000006068890 */ /* 0x000fc8000fffe1ff */
[----:B------:R-:W-:Y:S02]  /*0d30*/  @!UP0 USHF.L.U32 UR7, UR6, 0xb, URZ ;  /* 0x0000000b06078899 */ /* 0x000fe400080006ff */
[----:B------:R-:W-:Y:S02]  /*0d40*/  @!UP0 USHF.L.U32 UR6, UR6, 0x1, URZ ;  /* 0x0000000106068899 */ /* 0x000fe400080006ff */
[----:B------:R-:W-:Y:S01]  /*0d50*/  @!UP0 ULEA UR4, UR5, UR4, 0x18 ;  /* 0x0000000405048291 */ /* 0x000fe2000f8ec0ff */
[----:B------:R-:W-:Y:S01]  /*0d60*/  VOTEU.ALL UP0, P1 ;  /* 0x0000000000ff7886 */ /* 0x000fe20000800000 */
[----:B------:R-:W-:Y:S02]  /*0d70*/  UISETP.NE.AND UP5, UPT, UR14, URZ, UPT ;  /* 0x000000ff0e00728c */ /* 0x000fe4000bfa5270 */
[----:B-1----:R-:W-:Y:S01]  /*0d80*/  UISETP.EQ.U32.AND UP6, UPT, UR8, 0x1, UPT ;  /* 0x000000010800788c */ /* 0x002fe2000bfc2070 */
[----:B------:R-:W1:Y:S07]  /*0d90*/  FENCE.VIEW.ASYNC.S ;  /* 0x00000000000073c6 */ /* 0x000e6e0000000000 */
[----:B-1----:R1:W4:Y:S01]  /*0da0*/  @!UP0 SYNCS.EXCH.64 URZ, [UR4+0xc0], UR6 ;  /* 0x0000c00604ff85b2 */ /* 0x0023220008000100 */
[----:B------:R-:W-:Y:S05]  /*0db0*/  BRA.U !UP6, `(.L_x_15) ;  /* 0x000000010e087547 */ /* 0x000fea000b800000 */
[----:B--234-:R-:W-:Y:S01]  /*0dc0*/  UCGABAR_ARV ;  /* 0x00000000000079c7 */ /* 0x01cfe20008000000 */
[----:B------:R-:W-:Y:S05]  /*0dd0*/  BRA `(.L_x_16) ;  /* 0x0000000000047947 */ /* 0x000fea0003800000 */
.L_x_15:
[----:B--234-:R-:W-:Y:S01]  /*0de0*/  NOP ;  /* 0x0000000000007918 */ /* 0x01cfe20000000000 */
.L_x_16:
[----:B------:R-:W2:Y:S01]  /*0df0*/  S2UR UR26, SR_CTAID.X ;  /* 0x00000000001a79c3 */ /* 0x000ea20000002500 */
[----:B------:R-:W-:-:S05]  /*0e00*/  CS2R.32 R3, SR_CgaSize ;  /* 0x0000000000037805 */ /* 0x000fca0000008a00 */
[----:B------:R-:W-:-:S05]  /*0e10*/  IMAD R3, R3, -0xa0, RZ ;  /* 0xffffff6003037824 */ /* 0x000fca00078e02ff */
[----:B-1----:R-:W-:-:S14]  /*0e20*/  R2UR UR6, R3 ;  /* 0x00000000030672ca */ /* 0x002fdc00000e0000 */
[----:B------:R-:W1:Y:S01]  /*0e30*/  LDCU UR6, c[0x0][UR6+0x2b0] ;  /* 0x00005600060677ac */ /* 0x000e620008000800 */
[----:B------:R-:W-:-:S05]  /*0e40*/  CS2R.32 R3, SR_CgaSize ;  /* 0x0000000000037805 */ /* 0x000fca0000008a00 */
[----:B------:R-:W-:-:S05]  /*0e50*/  IMAD R3, R3, -0xa0, RZ ;  /* 0xffffff6003037824 */ /* 0x000fca00078e02ff */
[----:B------:R-:W-:-:S14]  /*0e60*/  R2UR UR4, R3 ;  /* 0x00000000030472ca */ /* 0x000fdc00000e0000 */
[----:B------:R-:W3:Y:S01]  /*0e70*/  LDCU UR4, c[0x0][UR4+0x2b4] ;  /* 0x00005680040477ac */ /* 0x000ee20008000800 */
[----:B------:R-:W4:Y:S01]  /*0e80*/  S2UR UR8, SR_CTAID.Y ;  /* 0x00000000000879c3 */ /* 0x000f220000002600 */
[----:B------:R-:W3:Y:S01]  /*0e90*/  LDCU UR24, c[0x0][0xb24] ;  /* 0x00016480ff1877ac */ /* 0x000ee20008000800 */
[----:B------:R-:W-:-:S05]  /*0ea0*/  CS2R.32 R3, SR_CgaSize ;  /* 0x0000000000037805 */ /* 0x000fca0000008a00 */
[----:B------:R-:W-:-:S05]  /*0eb0*/  IMAD R3, R3, -0xa0, RZ ;  /* 0xffffff6003037824 */ /* 0x000fca00078e02ff */
[----:B------:R-:W-:-:S14]  /*0ec0*/  R2UR UR58, R3 ;  /* 0x00000000033a72ca */ /* 0x000fdc00000e0000 */
[----:B------:R-:W4:Y:S01]  /*0ed0*/  LDCU UR58, c[0x0][UR58+0x2a0] ;  /* 0x000054003a3a77ac */ /* 0x000f220008000800 */
[----:B------:R-:W1:Y:S01]  /*0ee0*/  S2UR UR36, SR_CTAID.Z ;  /* 0x00000000002479c3 */ /* 0x000e620000002700 */
[----:B------:R-:W-:-:S05]  /*0ef0*/  CS2R.32 R3, SR_CgaSize ;  /* 0x0000000000037805 */ /* 0x000fca0000008a00 */
[----:B------:R-:W-:-:S05]  /*0f00*/  IMAD R3, R3, -0xa0, RZ ;  /* 0xffffff6003037824 */ /* 0x000fca00078e02ff */
[----:B------:R-:W-:-:S14]  /*0f10*/  R2UR UR59, R3 ;  /* 0x00000000033b72ca */ /* 0x000fdc00000e0000 */
[----:B------:R-:W4:Y:S01]  /*0f20*/  LDCU UR59, c[0x0][UR59+0x2a4] ;  /* 0x000054803b3b77ac */ /* 0x000f220008000800 */
[----:B------:R-:W4:Y:S01]  /*0f30*/  LDCU UR15, c[0x0][0xb24] ;  /* 0x00016480ff0f77ac */ /* 0x000f220008000800 */
[----:B--2---:R-:W-:Y:S01]  /*0f40*/  I2FP.F32.U32 R3, UR26 ;  /* 0x0000001a00037c45 */ /* 0x004fe20008201000 */
[----:B------:R-:W2:Y:S04]  /*0f50*/  LDCU UR27, c[0x0][0xb30] ;  /* 0x00016600ff1b77ac */ /* 0x000ea80008000800 */
[----:B-1----:R-:W-:Y:S01]  /*0f60*/  FMUL R3, R3, UR6 ;  /* 0x0000000603037c20 */ /* 0x002fe20008400000 */
[----:B---3--:R-:W-:Y:S01]  /*0f70*/  UISETP.GE.AND UP1, UPT, UR24, 0x1, UPT ;  /* 0x000000011800788c */ /* 0x008fe2000bf26270 */
[----:B----4-:R-:W-:Y:S01]  /*0f80*/  I2FP.F32.U32 R2, UR8 ;  /* 0x0000000800027c45 */ /* 0x010fe20008201000 */
[----:B------:R-:W-:Y:S01]  /*0f90*/  UMOV UR47, UR8 ;  /* 0x00000008002f7c82 */ /* 0x000fe20008000000 */
[----:B------:R-:W-:-:S02]  /*0fa0*/  UMOV UR46, UR26 ;  /* 0x0000001a002e7c82 */ /* 0x000fc40008000000 */
[----:B------:R-:W1:Y:S01]  /*0fb0*/  F2I.U32.TRUNC.NTZ R3, R3 ;  /* 0x0000000300037305 */ /* 0x000e62000020f000 */
[----:B------:R-:W-:-:S07]  /*0fc0*/  FMUL R2, R2, UR4 ;  /* 0x0000000402027c20 */ /* 0x000fce0008400000 */
[----:B------:R-:W3:Y:S01]  /*0fd0*/  F2I.U32.TRUNC.NTZ R2, R2 ;  /* 0x0000000200027305 */ /* 0x000ee2000020f000 */
[----:B-1----:R-:W-:Y:S02]  /*0fe0*/  R2UR UR4, R3 ;  /* 0x00000000030472ca */ /* 0x002fe400000e0000 */
[----:B------:R-:W-:Y:S02]  /*0ff0*/  PRMT R3, RZ, 0x7610, R3 ;  /* 0x00007610ff037816 */ /* 0x000fe40000000003 */
[----:B---3--:R-:W-:Y:S02]  /*1000*/  R2UR UR7, R2 ;  /* 0x00000000020772ca */ /* 0x008fe400000e0000 */
[----:B------:R-:W-:-:S07]  /*1010*/  PRMT R2, RZ, 0x7610, R2 ;  /* 0x00007610ff027816 */ /* 0x000fce0000000002 */
[----:B------:R-:W-:-:S04]  /*1020*/  UIADD3 UR6, UPT, UPT, -UR4, URZ, URZ ;  /* 0x000000ff04067290 */ /* 0x000fc8000fffe1ff */
[----:B------:R-:W-:Y:S02]  /*1030*/  UIMAD UR58, UR58, UR6, UR26 ;  /* 0x000000063a3a72a4 */ /* 0x000fe4000f8e021a */
[----:B------:R-:W-:-:S04]  /*1040*/  UIADD3 UR4, UPT, UPT, -UR7, URZ, URZ ;  /* 0x000000ff07047290 */ /* 0x000fc8000fffe1ff */
[----:B------:R-:W-:Y:S01]  /*1050*/  UIMAD UR59, UR59, UR4, UR8 ;  /* 0x000000043b3b72a4 */ /* 0x000fe2000f8e0208 */
[----:B--2---:R-:W-:Y:S11]  /*1060*/  BRA.U UP5, `(.L_x_17) ;  /* 0x0000000105287547 */ /* 0x004ff6000b800000 */
[----:B------:R-:W-:Y:S02]  /*1070*/  UISETP.NE.AND UP0, UPT, UR59, URZ, UPT ;  /* 0x000000ff3b00728c */ /* 0x000fe4000bf05270 */
[----:B------:R-:W-:Y:S02]  /*1080*/  ULOP3.LUT UR4, UR58, 0xfffffffe, URZ, 0xc0, !UPT ;  /* 0xfffffffe3a047892 */ /* 0x000fe4000f8ec0ff */
[----:B------:R-:W-:Y:S01]  /*1090*/  UISETP.LT.U32.OR UP0, UPT, UR58, 0x2, !UP0 ;  /* 0x000000023a00788c */ /* 0x000fe2000c701470 */
[----:B------:R-:W-:-:S03]  /*10a0*/  UMOV UR8, 0x3 ;  /* 0x0000000300087882 */ /* 0x000fc60000000000 */
[----:B------:R-:W-:Y:S02]  /*10b0*/  USEL UR7, URZ, 0x1, !UP0 ;  /* 0x00000001ff077887 */ /* 0x000fe4000c000000 */
[----:B------:R-:W-:Y:S02]  /*10c0*/  USEL UR6, URZ, 0x2, !UP0 ;  /* 0x00000002ff067887 */ /* 0x000fe4000c000000 */
[----:B------:R-:W-:Y:S02]  /*10d0*/  USHF.L.U32 UR4, UR8, UR4, URZ ;  /* 0x0000000408047299 */ /* 0x000fe400080006ff */
[----:B------:R-:W-:-:S04]  /*10e0*/  UIADD3 UR6, UPT, UPT, UR7, UR6, URZ ;  /* 0x0000000607067290 */ /* 0x000fc8000fffe0ff */
[----:B------:R-:W-:Y:S02]  /*10f0*/  MOV R2, UR4 ;  /* 0x0000000400027c02 */ /* 0x000fe40008000f00 */
[----:B------:R-:W-:Y:S02]  /*1100*/  MOV R3, UR6 ;  /* 0x0000000600037c02 */ /* 0x000fe40008000f00 */
.L_x_17:
[----:B------:R-:W-:Y:S05]  /*1110*/  BRA.U !UP1, `(.L_x_18) ;  /* 0x0000000109d07547 */ /* 0x000fea000b800000 */
[----:B------:R-:W1:Y:S01]  /*1120*/  LDCU.128 UR20, c[0x0][0xb10] ;  /* 0x00016200ff1477ac */ /* 0x000e620008000c00 */
[----:B------:R-:W2:Y:S01]  /*1130*/  LDCU UR7, c[0x0][0x370] ;  /* 0x00006e00ff0777ac */ /* 0x000ea20008000800 */
[----:B------:R-:W3:Y:S01]  /*1140*/  LDCU UR8, c[0x0][0x374] ;  /* 0x00006e80ff0877ac */ /* 0x000ee20008000800 */
[----:B------:R-:W4:Y:S01]  /*1150*/  LDCU UR25, c[0x0][0xb0c] ;  /* 0x00016180ff1977ac */ /* 0x000f220008000800 */
[----:B------:R-:W4:Y:S01]  /*1160*/  LDCU UR9, c[0x0][0xb20] ;  /* 0x00016400ff0977ac */ /* 0x000f220008000800 */
[----:B-1----:R-:W-:Y:S01]  /*1170*/  UIMAD.WIDE.U32 UR12, UR26, UR20, URZ ;  /* 0x000000141a0c72a5 */ /* 0x002fe2000f8e00ff */
[----:B------:R-:W1:Y:S01]  /*1180*/  LDCU.64 UR10, c[0x0][0xb28] ;  /* 0x00016500ff0a77ac */ /* 0x000e620008000a00 */
[----:B------:R-:W-:-:S05]  /*1190*/  UISETP.NE.AND UP3, UPT, UR22, 0x1, UPT ;  /* 0x000000011600788c */ /* 0x000fca000bf65270 */
[----:B------:R-:W-:Y:S01]  /*11a0*/  UMOV UR12, UR13 ;  /* 0x0000000d000c7c82 */ /* 0x000fe20008000000 */
[----:B--2---:R-:W-:Y:S02]  /*11b0*/  UIMAD.WIDE.U32 UR16, UR7, UR20, URZ ;  /* 0x00000014071072a5 */ /* 0x004fe4000f8e00ff */
[----:B------:R-:W-:Y:S02]  /*11c0*/  USHF.R.U32.HI UR6, URZ, UR21, UR12 ;  /* 0x00000015ff067299 */ /* 0x000fe4000801160c */
[----:B---3--:R-:W-:Y:S02]  /*11d0*/  UIMAD.WIDE.U32 UR12, UR8, UR23, URZ ;  /* 0x00000017080c72a5 */ /* 0x008fe4000f8e00ff */
[----:B----4-:R-:W-:Y:S01]  /*11e0*/  UISETP.NE.AND UP0, UPT, UR25, 0x1, UPT ;  /* 0x000000011900788c */ /* 0x010fe2000bf05270 */
[----:B------:R-:W-:Y:S01]  /*11f0*/  UMOV UR16, UR17 ;  /* 0x0000001100107c82 */ /* 0x000fe20008000000 */
[----:B------:R-:W-:-:S03]  /*1200*/  UISETP.NE.AND UP1, UPT, UR24, 0x1, UPT ;  /* 0x000000011800788c */ /* 0x000fc6000bf25270 */
[----:B------:R-:W-:Y:S01]  /*1210*/  UMOV UR12, UR13 ;  /* 0x0000000d000c7c82 */ /* 0x000fe20008000000 */
[----:B------:R-:W-:Y:S02]  /*1220*/  USEL UR6, UR26, UR6, !UP0 ;  /* 0x000000061a067287 */ /* 0x000fe4000c000000 */
[----:B------:R-:W-:Y:S02]  /*1230*/  @UP3 USHF.R.U32.HI UR8, URZ, UR9, UR12 ;  /* 0x00000009ff083299 */ /* 0x000fe4000801160c */
[----:B------:R-:W-:Y:S02]  /*1240*/  UIADD3 UR46, UPT, UPT, -UR6, URZ, URZ ;  /* 0x000000ff062e7290 */ /* 0x000fe4000fffe1ff */
[----:B------:R-:W-:Y:S02]  /*1250*/  @UP0 USHF.R.U32.HI UR7, URZ, UR21, UR16 ;  /* 0x00000015ff070299 */ /* 0x000fe40008011610 */
[----:B------:R-:W-:Y:S02]  /*1260*/  UIMAD.WIDE.U32 UR16, UR47, UR23, URZ ;  /* 0x000000172f1072a5 */ /* 0x000fe4000f8e00ff */
[----:B-1----:R-:W-:-:S02]  /*1270*/  UIMAD.WIDE.U32 UR12, UR8, UR10, URZ ;  /* 0x0000000a080c72a5 */ /* 0x002fc4000f8e00ff */
[----:B------:R-:W-:Y:S02]  /*1280*/  UIMAD.WIDE.U32 UR18, UR7, UR10, URZ ;  /* 0x0000000a071272a5 */ /* 0x000fe4000f8e00ff */
[----:B------:R-:W-:Y:S01]  /*1290*/  UIMAD UR46, UR25, UR46, UR26 ;  /* 0x0000002e192e72a4 */ /* 0x000fe2000f8e021a */
[----:B------:R-:W-:Y:S02]  /*12a0*/  UMOV UR4, UR17 ;  /* 0x0000001100047c82 */ /* 0x000fe40008000000 */
[----:B------:R-:W-:Y:S01]  /*12b0*/  UMOV UR12, UR13 ;  /* 0x0000000d000c7c82 */ /* 0x000fe20008000000 */
[----:B------:R-:W-:Y:S02]  /*12c0*/  USHF.R.U32.HI UR4, URZ, UR9, UR4 ;  /* 0x00000009ff047299 */ /* 0x000fe40008011604 */
[----:B------:R-:W-:Y:S01]  /*12d0*/  @UP1 USHF.R.U32.HI UR8, URZ, UR11, UR12 ;  /* 0x0000000bff081299 */ /* 0x000fe2000801160c */
[----:B------:R-:W-:Y:S01]  /*12e0*/  UMOV UR18, UR19 ;  /* 0x0000001300127c82 */ /* 0x000fe20008000000 */
[----:B------:R-:W-:-:S02]  /*12f0*/  USEL UR4, UR47, UR4, !UP3 ;  /* 0x000000042f047287 */ /* 0x000fc4000d800000 */
[----:B------:R-:W-:Y:S02]  /*1300*/  @UP1 USHF.R.U32.HI UR7, URZ, UR11, UR18 ;  /* 0x0000000bff071299 */ /* 0x000fe40008011612 */
[----:B------:R-:W-:Y:S02]  /*1310*/  UIMAD UR8, UR8, UR24, URZ ;  /* 0x00000018080872a4 */ /* 0x000fe4000f8e02ff */
[----:B------:R-:W-:Y:S02]  /*1320*/  UIMAD UR12, UR7, UR24, URZ ;  /* 0x00000018070c72a4 */ /* 0x000fe4000f8e02ff */
[----:B------:R-:W-:Y:S02]  /*1330*/  UISETP.GE.AND UP0, UPT, UR4, UR8, UPT ;  /* 0x000000080400728c */ /* 0x000fe4000bf06270 */
[----:B------:R-:W-:Y:S02]  /*1340*/  UIMAD.WIDE.U32 UR8, UR4, UR10, URZ ;  /* 0x0000000a040872a5 */ /* 0x000fe4000f8e00ff */
[----:B------:R-:W-:-:S02]  /*1350*/  UISETP.GE.OR UP0, UPT, UR6, UR12, UP0 ;  /* 0x0000000c0600728c */ /* 0x000fc40008706670 */
[----:B------:R-:W-:Y:S02]  /*1360*/  UIMAD.WIDE.U32 UR12, UR6, UR10, URZ ;  /* 0x0000000a060c72a5 */ /* 0x000fe4000f8e00ff */
[----:B------:R-:W-:Y:S02]  /*1370*/  USHF.R.U32.HI UR9, URZ, UR11, UR9 ;  /* 0x0000000bff097299 */ /* 0x000fe40008011609 */
[----:B------:R-:W-:Y:S02]  /*1380*/  UIADD3 UR10, UPT, UPT, -UR4, URZ, URZ ;  /* 0x000000ff040a7290 */ /* 0x000fe4000fffe1ff */
[----:B------:R-:W-:Y:S02]  /*1390*/  USEL UR9, UR4, UR9, !UP1 ;  /* 0x0000000904097287 */ /* 0x000fe4000c800000 */
[----:B------:R-:W-:Y:S01]  /*13a0*/  UIMAD UR47, UR22, UR10, UR47 ;  /* 0x0000000a162f72a4 */ /* 0x000fe2000f8e022f */
[----:B------:R-:W-:Y:S01]  /*13b0*/  @!UP0 UMOV UR8, UR13 ;  /* 0x0000000d00088c82 */ /* 0x000fe20008000000 */
[----:B------:R-:W-:-:S02]  /*13c0*/  UIADD3 UR10, UPT, UPT, -UR9, URZ, URZ ;  /* 0x000000ff090a7290 */ /* 0x000fc4000fffe1ff */
[----:B------:R-:W-:Y:S02]  /*13d0*/  @!UP0 USHF.R.U32.HI UR8, URZ, UR11, UR8 ;  /* 0x0000000bff088299 */ /* 0x000fe40008011608 */
[----:B------:R-:W-:Y:S02]  /*13e0*/  UIMAD UR10, UR24, UR10, UR4 ;  /* 0x0000000a180a72a4 */ /* 0x000fe4000f8e0204 */
[----:B------:R-:W-:-:S04]  /*13f0*/  @!UP0 USEL UR8, UR6, UR8, !UP1 ;  /* 0x0000000806088287 */ /* 0x000fc8000c800000 */
[----:B------:R-:W-:Y:S02]  /*1400*/  @!UP0 UIMAD UR7, UR10, UR7, UR8 ;  /* 0x000000070a0782a4 */ /* 0x000fe4000f8e0208 */
[----:B------:R-:W-:-:S04]  /*1410*/  @!UP0 UIADD3 UR9, UPT, UPT, UR9, -UR8, URZ ;  /* 0x8000000809098290 */ /* 0x000fc8000fffe0ff */
[----:B------:R-:W-:-:S03]  /*1420*/  @!UP0 UIMAD UR4, UR9, UR24, UR6 ;  /* 0x00000018090482a4 */ /* 0x000fc6000f8e0206 */
[----:B------:R-:W-:Y:S01]  /*1430*/  @!UP0 UMOV UR6, UR7 ;  /* 0x0000000700068c82 */ /* 0x000fe20008000000 */
[----:B------:R-:W-:Y:S02]  /*1440*/  UIMAD UR47, UR4, UR22, UR47 ;  /* 0x00000016042f72a4 */ /* 0x000fe4000f8e022f */
[----:B------:R-:W-:-:S12]  /*1450*/  UIMAD UR46, UR6, UR25, UR46 ;  /* 0x00000019062e72a4 */ /* 0x000fd8000f8e022e */
.L_x_18:
[----:B------:R-:W-:Y:S02]  /*1460*/  UISETP.NE.AND UP1, UPT, UR27, 0x1, UPT ;  /* 0x000000011b00788c */ /* 0x000fe4000bf25270 */
[----:B------:R-:W-:-:S07]  /*1470*/  UISETP.NE.AND UP0, UPT, UR14, 0x2, UPT ;  /* 0x000000020e00788c */ /* 0x000fce000bf05270 */
[----:B------:R-:W-:Y:S05]  /*1480*/  BRA.U UP1, `(.L_x_19) ;  /* 0x0000000101447547 */ /* 0x000fea000b800000 */
[----:B------:R-:W1:Y:S01]  /*1490*/  LDCU.128 UR8, c[0x0][0xb10] ;  /* 0x00016200ff0877ac */ /* 0x000e620008000c00 */
[----:B------:R-:W2:Y:S01]  /*14a0*/  LDCU UR16, c[0x0][0xb0c] ;  /* 0x00016180ff1077ac */ /* 0x000ea20008000800 */
[----:B------:R-:W3:Y:S01]  /*14b0*/  LDCU UR17, c[0x0][0xb20] ;  /* 0x00016400ff1177ac */ /* 0x000ee20008000800 */
[----:B-1----:R-:W-:Y:S02]  /*14c0*/  UIMAD.WIDE.U32 UR6, UR46, UR8, URZ ;  /* 0x000000082e0672a5 */ /* 0x002fe4000f8e00ff */
[----:B------:R-:W-:Y:S02]  /*14d0*/  UIMAD.WIDE.U32 UR12, UR47, UR11, URZ ;  /* 0x0000000b2f0c72a5 */ /* 0x000fe4000f8e00ff */
[----:B--2---:R-:W-:-:S03]  /*14e0*/  UISETP.NE.AND UP1, UPT, UR16, 0x1, UPT ;  /* 0x000000011000788c */ /* 0x004fc6000bf25270 */
[----:B------:R-:W-:Y:S02]  /*14f0*/  UMOV UR6, UR7 ;  /* 0x0000000700067c82 */ /* 0x000fe40008000000 */
[----:B------:R-:W-:Y:S01]  /*1500*/  USHF.R.U32.HI UR6, URZ, UR9, UR6 ;  /* 0x00000009ff067299 */ /* 0x000fe20008011606 */
[----:B------:R-:W-:-:S03]  /*1510*/  UMOV UR4, UR13 ;  /* 0x0000000d00047c82 */ /* 0x000fc60008000000 */
[----:B------:R-:W-:Y:S02]  /*1520*/  USEL UR6, UR46, UR6, !UP1 ;  /* 0x000000062e067287 */ /* 0x000fe4000c800000 */
[----:B------:R-:W-:Y:S02]  /*1530*/  UISETP.NE.AND UP1, UPT, UR10, 0x1, UPT ;  /* 0x000000010a00788c */ /* 0x000fe4000bf25270 */
[----:B---3--:R-:W-:-:S04]  /*1540*/  USHF.R.U32.HI UR4, URZ, UR17, UR4 ;  /* 0x00000011ff047299 */ /* 0x008fc80008011604 */
[----:B------:R-:W-:-:S04]  /*1550*/  USEL UR4, UR47, UR4, !UP1 ;  /* 0x000000042f047287 */ /* 0x000fc8000c800000 */
[----:B------:R-:W-:Y:S02]  /*1560*/  UIADD3 UR7, UPT, UPT, -UR4, UR6, URZ ;  /* 0x0000000604077290 */ /* 0x000fe4000fffe1ff */
[----:B------:R-:W-:Y:S02]  /*1570*/  UIADD3 UR4, UPT, UPT, UR4, -UR6, URZ ;  /* 0x8000000604047290 */ /* 0x000fe4000fffe0ff */
[----:B------:R-:W-:Y:S02]  /*1580*/  UIMAD UR47, UR7, UR10, UR47 ;  /* 0x0000000a072f72a4 */ /* 0x000fe4000f8e022f */
[----:B------:R-:W-:-:S12]  /*1590*/  UIMAD UR46, UR4, UR16, UR46 ;  /* 0x00000010042e72a4 */ /* 0x000fd8000f8e022e */
.L_x_19:
[----:B------:R-:W-:Y:S05]  /*15a0*/  BRA.U !UP6, `(.L_x_20) ;  /* 0x000000010e0c7547 */ /* 0x000fea000b800000 */
[----:B------:R-:W-:Y:S01]  /*15b0*/  UCGABAR_WAIT ;  /* 0x0000000000007dc7 */ /* 0x000fe20008000000 */
[----:B------:R-:W-:Y:S01]  /*15c0*/  CCTL.IVALL ;  /* 0x00000000ff00798f */ /* 0x000fe20002000000 */
[----:B------:R-:W-:Y:S05]  /*15d0*/  BRA `(.L_x_21) ;  /* 0x0000000000047947 */ /* 0x000fea0003800000 */
.L_x_20:
[----:B------:R-:W-:Y:S06]  /*15e0*/  BAR.SYNC.DEFER_BLOCKING 0x0 ;  /* 0x0000000000007b1d */ /* 0x000fec0000010000 */
.L_x_21:
[----:B------:R-:W-:Y:S05]  /*15f0*/  BRA.U UP0, `(.L_x_22) ;  /* 0x00000015000c7547 */ /* 0x000fea000b800000 */
[----:B------:R-:W1:Y:S01]  /*1600*/  LDCU UR7, c[0x0][0x38c] ;  /* 0x00007180ff0777ac */ /* 0x000e620008000800 */
[----:B------:R-:W-:Y:S01]  /*1610*/  PLOP3.LUT P1, PT, PT, PT, UP4, 0x80, 0x8 ;  /* 0x000000000008781c */ /* 0x000fe20003f2f048 */
[----:B------:R-:W-:Y:S01]  /*1620*/  IMAD.MOV.U32 R12, RZ, RZ, 0x1 ;  /* 0x00000001ff0c7424 */ /* 0x000fe200078e00ff */
[----:B------:R-:W-:Y:S02]  /*1630*/  ISETP.NE.AND P2, PT, R0, RZ, P3 ;  /* 0x000000ff0000720c */ /* 0x000fe40001f45270 */
[----:B------:R-:W-:Y:S02]  /*1640*/  CS2R R10, SRZ ;  /* 0x00000000000a7805 */ /* 0x000fe4000001ff00 */
[----:B------:R-:W-:Y:S01]  /*1650*/  PLOP3.LUT P1, PT, P1, PT, PT, 0x8, 0x80 ;  /* 0x000000000080781c */ /* 0x000fe20000f2e170 */
[----:B------:R-:W-:Y:S01]  /*1660*/  IMAD.MOV.U32 R9, RZ, RZ, RZ ;  /* 0x000000ffff097224 */ /* 0x000fe200078e00ff */
[----:B------:R-:W2:Y:S01]  /*1670*/  LDCU UR43, c[0x0][0x370] ;  /* 0x00006e00ff2b77ac */ /* 0x000ea20008000800 */
[----:B------:R-:W-:Y:S01]  /*1680*/  IMAD.MOV.U32 R8, RZ, RZ, 0x1 ;  /* 0x00000001ff087424 */ /* 0x000fe200078e00ff */
[----:B------:R-:W-:Y:S01]  /*1690*/  ULOP3.LUT UR53, UR26, 0x1, URZ, 0xc0, !UPT ;  /* 0x000000011a357892 */ /* 0x000fe2000f8ec0ff */
[----:B------:R-:W3:Y:S01]  /*16a0*/  LDCU.64 UR38, c[0x0][0x348] ;  /* 0x00006900ff2677ac */ /* 0x000ee20008000a00 */
[----:B------:R-:W-:-:S02]  /*16b0*/  USHF.L.U32 UR52, UR26, 0x7, URZ ;  /* 0x000000071a347899 */ /* 0x000fc400080006ff */
[----:B-1----:R-:W-:Y:S02]  /*16c0*/  UIADD3 UR6, UPT, UPT, UR7, 0xff, URZ ;  /* 0x000000ff07067890 */ /* 0x002fe4000fffe0ff */
[----:B------:R-:W-:Y:S02]  /*16d0*/  UIADD3 UR51, UPT, UPT, UR7, 0x1fe, URZ ;  /* 0x000001fe07337890 */ /* 0x000fe4000fffe0ff */
[----:B------:R-:W-:Y:S01]  /*16e0*/  USHF.R.S32.HI UR4, URZ, 0x1f, UR6 ;  /* 0x0000001fff047899 */ /* 0x000fe20008011406 */
[----:B------:R-:W1:Y:S03]  /*16f0*/  LDCU UR42, c[0x0][0x374] ;  /* 0x00006e80ff2a77ac */ /* 0x000e660008000800 */
[----:B------:R-:W-:Y:S02]  /*1700*/  ULEA.HI UR4, UR4, UR6, URZ, 0x8 ;  /* 0x0000000604047291 */ /* 0x000fe4000f8f40ff */
[----:B------:R-:W-:-:S02]  /*1710*/  UIADD3 UR6, UPT, UPT, UR7, -0x1, URZ ;  /* 0xffffffff07067890 */ /* 0x000fc4000fffe0ff */
[----:B------:R-:W-:Y:S02]  /*1720*/  USHF.R.S32.HI UR45, URZ, 0x8, UR4 ;  /* 0x00000008ff2d7899 */ /* 0x000fe40008011404 */
[----:B------:R-:W-:Y:S02]  /*1730*/  UISETP.GE.U32.AND UP1, UPT, UR6, -0x1ff, UPT ;  /* 0xfffffe010600788c */ /* 0x000fe4000bf26070 */
[----:B------:R-:W-:-:S04]  /*1740*/  UISETP.LT.U32.AND UP0, UPT, UR45, 0x3, UPT ;  /* 0x000000032d00788c */ /* 0x000fc8000bf01070 */
[----:B------:R-:W-:Y:S02]  /*1750*/  USEL UR44, UR45, 0x3, UP0 ;  /* 0x000000032d2c7887 */ /* 0x000fe40008000000 */
[----:B------:R-:W-:Y:S02]  /*1760*/  UISETP.NE.AND UP0, UPT, UR14, URZ, UPT ;  /* 0x000000ff0e00728c */ /* 0x000fe4000bf05270 */
[----:B------:R-:W-:Y:S02]  /*1770*/  UIADD3 UR4, UPT, UPT, UR44, -0x1, URZ ;  /* 0xffffffff2c047890 */ /* 0x000fe4000fffe0ff */
[----:B------:R-:W-:Y:S02]  /*1780*/  @UP1 UIADD3 UR4, UPT, UPT, UR44, URZ, URZ ;  /* 0x000000ff2c041290 */ /* 0x000fe4000fffe0ff */
[----:B------:R-:W-:Y:S02]  /*1790*/  USEL UR29, UR50, 0x2, UP0 ;  /* 0x00000002321d7887 */ /* 0x000fe40008000000 */
[----:B------:R-:W-:-:S02]  /*17a0*/  UIADD3 UR49, UPT, UPT, UR45, -UR44, URZ ;  /* 0x8000002c2d317290 */ /* 0x000fc4000fffe0ff */
[----:B------:R-:W-:Y:S02]  /*17b0*/  UIADD3 UR37, UPT, UPT, UR4, 0x1, URZ ;  /* 0x0000000104257890 */ /* 0x000fe4000fffe0ff */
[----:B------:R-:W-:Y:S01]  /*17c0*/  UIADD3 UR48, UPT, UPT, -UR4, URZ, URZ ;  /* 0x000000ff04307290 */ /* 0x000fe2000fffe1ff */
[----:B-123--:R-:W-:-:S11]  /*17d0*/  UMOV UR14, URZ ;  /* 0x000000ff000e7c82 */ /* 0x00efd60008000000 */
.L_x_42:
[----:B------:R-:W-:Y:S01]  /*17e0*/  UISETP.NE.AND UP0, UPT, UR5, URZ, UPT ;  /* 0x000000ff0500728c */ /* 0x000fe2000bf05270 */
[----:B------:R-:W1:Y:S08]  /*17f0*/  S2UR UR5, SR_CgaCtaId ;  /* 0x00000000000579c3 */ /* 0x000e700000008800 */
[----:B------:R-:W-:Y:S05]  /*1800*/  BRA.U UP0, `(.L_x_23) ;  /* 0x0000000100347547 */ /* 0x000fea000b800000 */
[----:B------:R-:W2:Y:S01]  /*1810*/  S2R R0, SR_CgaCtaId ;  /* 0x0000000000007919 */ /* 0x000ea20000008800 */
[----:B------:R-:W-:-:S04]  /*1820*/  MOV R2, 0x400 ;  /* 0x0000040000027802 */ /* 0x000fc80000000f00 */
[----:B--2---:R-:W-:Y:S02]  /*1830*/  LEA R0, R0, R2, 0x18 ;  /* 0x0000000200007211 */ /* 0x004fe400078ec0ff */
[----:B------:R-:W-:-:S03]  /*1840*/  SHF.L.U32 R2, R8, 0x1f, RZ ;  /* 0x0000001f08027819 */ /* 0x000fc600000006ff */
[----:B------:R-:W-:-:S04]  /*1850*/  IMAD R0, R9, 0x8, R0 ;  /* 0x0000000809007824 */ /* 0x000fc800078e0200 */
[----:B------:R-:W2:Y:S02]  /*1860*/  SYNCS.PHASECHK.TRANS64.TRYWAIT P0, [R0+URZ+0xb0], R2 ;  /* 0x0000b002000075a7 */ /* 0x000ea400080011ff */
[----:B--2---:R-:W-:Y:S05]  /*1870*/  @!P0 BRA `(.L_x_24) ;  /* 0x0000008400248947 */ /* 0x004fea0003800000 */
.L_x_114:
[----:B------:R-:W-:Y:S01]  /*1880*/  VIADD R9, R9, 0x1 ;  /* 0x0000000109097836 */ /* 0x000fe20000000000 */
[----:B------:R2:W-:Y:S04]  /*1890*/  SYNCS.ARRIVE.TRANS64.A1T0 RZ, [R0+URZ+0xa0], RZ ;  /* 0x0000a0ff00ff79a7 */ /* 0x0005e800081000ff */
[----:B------:R-:W-:-:S04]  /*18a0*/  ISETP.NE.AND P0, PT, R9, 0x2, PT ;  /* 0x000000020900780c */ /* 0x000fc80003f05270 */
[----:B------:R-:W-:Y:S02]  /*18b0*/  SEL R9, R9, RZ, P0 ;  /* 0x000000ff09097207 */ /* 0x000fe40000000000 */
[----:B--2---:R-:W-:-:S04]  /*18c0*/  SEL R0, RZ, 0x1, P0 ;  /* 0x00000001ff007807 */ /* 0x004fc80000000000 */
[----:B------:R-:W-:-:S07]  /*18d0*/  LOP3.LUT R8, R8, R0, RZ, 0x3c, !PT ;  /* 0x0000000008087212 */ /* 0x000fce00078e3cff */
.L_x_23:
[----:B------:R-:W-:Y:S01]  /*18e0*/  UMOV UR4, 0x400 ;  /* 0x0000040000047882 */ /* 0x000fe20000000000 */
[----:B------:R-:W-:Y:S01]  /*18f0*/  SHF.L.U32 R0, R12, 0x1f, RZ ;  /* 0x0000001f0c007819 */ /* 0x000fe200000006ff */
[----:B-1----:R-:W-:Y:S02]  /*1900*/  ULEA UR4, UR5, UR4, 0x18 ;  /* 0x0000000405047291 */ /* 0x002fe4000f8ec0ff */
[----:B------:R-:W-:Y:S02]  /*1910*/  UISETP.GE.U32.AND UP0, UPT, UR51, 0x1ff, UPT ;  /* 0x000001ff3300788c */ /* 0x000fe4000bf06070 */
[----:B------:R-:W-:Y:S02]  /*1920*/  ULEA UR6, UR14, UR4, 0x3 ;  /* 0x000000040e067291 */ /* 0x000fe4000f8e18ff */
[----:B------:R-:W-:Y:S01]  /*1930*/  ULEA UR19, UR47, UR53, 0x1 ;  /* 0x000000352f137291 */ /* 0x000fe2000f8e08ff */
[----:B------:R-:W-:-:S03]  /*1940*/  UMOV UR13, URZ ;  /* 0x000000ff000d7c82 */ /* 0x000fc60008000000 */
[----:B------:R-:W-:-:S03]  /*1950*/  UIMAD UR19, UR19, 0x50, URZ ;  /* 0x00000050131378a4 */ /* 0x000fc6000f8e02ff */
[----:B------:R1:W2:Y:S01]  /*1960*/  SYNCS.PHASECHK.TRANS64.TRYWAIT P0, [UR6+0x18], R0 ;  /* 0x00001800ff0075a7 */ /* 0x0002a20008001106 */
[----:B------:R-:W-:-:S04]  /*1970*/  ULEA.HI UR6, UR46, UR46, URZ, 0x1 ;  /* 0x0000002e2e067291 */ /* 0x000fc8000f8f08ff */
[----:B------:R-:W-:-:S04]  /*1980*/  USHF.L.U32 UR6, UR6, 0x7, URZ ;  /* 0x0000000706067899 */ /* 0x000fc800080006ff */
[----:B------:R-:W-:-:S04]  /*1990*/  ULOP3.LUT UR35, UR6, 0xffffff00, URZ, 0xc0, !UPT ;  /* 0xffffff0006237892 */ /* 0x000fc8000f8ec0ff */
[----:B------:R-:W-:Y:S01]  /*19a0*/  ULOP3.LUT UR35, UR35, 0x80, UR52, 0xf8, !UPT ;  /* 0x0000008023237892 */ /* 0x000fe2000f8ef834 */
[----:B------:R-:W-:Y:S11]  /*19b0*/  BRA.U !UP0, `(.L_x_25) ;  /* 0x0000000108f07547 */ /* 0x000ff6000b800000 */
[----:B------:R-:W-:Y:S01]  /*19c0*/  UMOV UR21, UR48 ;  /* 0x0000003000157c82 */ /* 0x000fe20008000000 */
[----:B------:R-:W-:Y:S01]  /*19d0*/  UMOV UR6, UR14 ;  /* 0x0000000e00067c82 */ /* 0x000fe20008000000 */
[----:B------:R-:W-:-:S05]  /*19e0*/  UMOV UR26, 0x80 ;  /* 0x00000080001a7882 */ /* 0x000fca0000000000 */
.L_x_31:
[----:B------:R-:W-:Y:S01]  /*19f0*/  @P3 MOV R2, 0x1a000 ;  /* 0x0001a00000023802 */ /* 0x000fe20000000f00 */
[----:B------:R-:W-:Y:S01]  /*1a00*/  ULEA UR33, UR6, UR4, 0x3 ;  /* 0x0000000406217291 */ /* 0x000fe2000f8e18ff */
[----:B--2-4-:R-:W-:Y:S11]  /*1a10*/  @P0 BRA `(.L_x_26) ;  /* 0x00000000000c0947 */ /* 0x014ff60003800000 */
[----:B------:R-:W-:Y:S04]  /*1a20*/  SHF.L.U32 R3, R12, 0x1f, RZ ;  /* 0x0000001f0c037819 */ /* 0x000fe800000006ff */
[----:B------:R-:W2:Y:S02]  /*1a30*/  SYNCS.PHASECHK.TRANS64.TRYWAIT P0, [UR33+0x18], R3 ;  /* 0x00001803ff0075a7 */ /* 0x000ea40008001121 */
[----:B--2---:R-:W-:Y:S05]  /*1a40*/  @!P0 BRA `(.L_x_27) ;  /* 0x0000008000c48947 */ /* 0x004fea0003800000 */
.L_x_26:
[----:B------:R2:W-:Y:S01]  /*1a50*/  @P3 SYNCS.ARRIVE.TRANS64 RZ, [UR33], R2 ;  /* 0x00000002ffff39a7 */ /* 0x0005e20008000021 */
[----:B------:R-:W-:Y:S02]  /*1a60*/  ULOP3.LUT UR7, UR29, 0x2, URZ, 0xfc, !UPT ;  /* 0x000000021d077892 */ /* 0x000fe4000f8efcff */
[----:B------:R-:W-:Y:S02]  /*1a70*/  UIADD3 UR21, UPT, UPT, UR21, 0x1, URZ ;  /* 0x0000000115157890 */ /* 0x000fe4000fffe0ff */
[----:B------:R-:W-:Y:S02]  /*1a80*/  UISETP.NE.AND UP0, UPT, UR7, 0x2, UPT ;  /* 0x000000020700788c */ /* 0x000fe4000bf05270 */
[----:B------:R-:W-:Y:S07]  /*1a90*/  UISETP.NE.AND UP2, UPT, UR21, 0x1, UPT ;  /* 0x000000011500788c */ /* 0x000fee000bf45270 */
[----:B------:R-:W-:Y:S05]  /*1aa0*/  BRA.U UP0, `(.L_x_28) ;  /* 0x0000000100047547 */ /* 0x000fea000b800000 */
[----:B------:R-:W-:Y:S05]  /*1ab0*/  BPT.TRAP 0x1 ;  /* 0x000000040000795c */ /* 0x000fea0000300000 */
.L_x_28:
[----:B------:R-:W-:Y:S04]  /*1ac0*/  BSSY.RECONVERGENT B0, `(.L_x_29) ;  /* 0x0000003000007945 */ /* 0x000fe80003800200 */
[----:B------:R-:W-:Y:S05]  /*1ad0*/  @!P2 BRA `(.L_x_30) ;  /* 0x000000000004a947 */ /* 0x000fea0003800000 */
[----:B------:R-:W-:Y:S05]  /*1ae0*/  BPT.TRAP 0x1 ;  /* 0x000000040000795c */ /* 0x000fea0000300000 */
.L_x_30:
[----:B------:R-:W-:Y:S05]  /*1af0*/  BSYNC.RECONVERGENT B0 ;  /* 0x0000000000007941 */ /* 0x000fea0003800200 */
.L_x_29:
[----:B------:R-:W-:Y:S02]  /*1b00*/  UIADD3 UR7, UPT, UPT, UR6, 0x1, URZ ;  /* 0x0000000106077890 */ /* 0x000fe4000fffe0ff */
[----:B------:R-:W-:Y:S02]  /*1b10*/  UIADD3 UR30, UP1, UPT, UR38, 0x80, URZ ;  /* 0x00000080261e7890 */ /* 0x000fe4000ff3e0ff */
[----:B------:R-:W-:Y:S02]  /*1b20*/  UISETP.NE.AND UP0, UPT, UR7, 0x3, UPT ;  /* 0x000000030700788c */ /* 0x000fe4000bf05270 */
[----:B------:R-:W-:Y:S02]  /*1b30*/  ULEA UR24, UR6, UR4, 0xf ;  /* 0x0000000406187291 */ /* 0x000fe4000f8e78ff */
[----:B------:R-:W-:Y:S02]  /*1b40*/  USEL UR8, URZ, 0x1, UP0 ;  /* 0x00000001ff087887 */ /* 0x000fe40008000000 */
[----:B------:R-:W-:Y:S02]  /*1b50*/  USEL UR14, UR7, URZ, UP0 ;  /* 0x000000ff070e7287 */ /* 0x000fe40008000000 */
[----:B------:R-:W-:Y:S02]  /*1b60*/  ULOP3.LUT UR33, UR33, 0xfefffff8, URZ, 0xc0, !UPT ;  /* 0xfefffff821217892 */ /* 0x000fe4000f8ec0ff */
[----:B------:R-:W-:Y:S01]  /*1b70*/  ULEA UR7, UR14, UR4, 0x3 ;  /* 0x000000040e077291 */ /* 0x000fe2000f8e18ff */
[----:B------:R-:W-:Y:S01]  /*1b80*/  LOP3.LUT R12, R12, UR8, RZ, 0x3c, !PT ;  /* 0x000000080c0c7c12 */ /* 0x000fe2000f8e3cff */
[----:B------:R-:W-:Y:S02]  /*1b90*/  UIADD3 UR34, UPT, UPT, UR26, -0x80, URZ ;  /* 0xffffff801a227890 */ /* 0x000fe4000fffe0ff */
[----:B------:R-:W-:Y:S01]  /*1ba0*/  UIADD3.X UR31, UPT, UPT, URZ, UR39, URZ, UP1, !UPT ;  /* 0x00000027ff1f7290 */ /* 0x000fe20008ffe4ff */
[----:B-1----:R-:W-:Y:S01]  /*1bb0*/  SHF.L.U32 R0, R12, 0x1f, RZ ;  /* 0x0000001f0c007819 */ /* 0x002fe200000006ff */
[----:B------:R-:W-:Y:S02]  /*1bc0*/  UIADD3 UR32, UPT, UPT, UR24, 0xa200, URZ ;  /* 0x0000a20018207890 */ /* 0x000fe4000fffe0ff */
[----:B------:R-:W-:Y:S01]  /*1bd0*/  UIMAD UR8, UR6, 0x5000, UR4 ;  /* 0x00005000060878a4 */ /* 0x000fe2000f8e0204 */
[----:B------:R3:W4:Y:S01]  /*1be0*/  SYNCS.PHASECHK.TRANS64.TRYWAIT P0, [UR7+0x18], R0 ;  /* 0x00001800ff0075a7 */ /* 0x0007220008001107 */
[----:B------:R-:W-:Y:S01]  /*1bf0*/  UMOV UR7, 0x10000000 ;  /* 0x1000000000077882 */ /* 0x000fe20000000000 */
[----:B------:R-:W-:Y:S01]  /*1c00*/  UMOV UR6, 0x0 ;  /* 0x0000000000067882 */ /* 0x000fe20000000000 */
[----:B------:R-:W-:Y:S02]  /*1c10*/  UIADD3 UR24, UPT, UPT, UR24, 0xe200, URZ ;  /* 0x0000e20018187890 */ /* 0x000fe4000fffe0ff */
[----:B------:R-:W-:Y:S01]  /*1c20*/  UIADD3 UR22, UP0, UPT, UR38, 0x180, URZ ;  /* 0x0000018026167890 */ /* 0x000fe2000ff1e0ff */
[----:B------:R-:W-:Y:S01]  /*1c30*/  UTMALDG.3D.2CTA [UR32], [UR30], desc[UR6] ;  /* 0x000006201e0075b4 */ /* 0x000fe20008211000 */
[----:B------:R-:W-:Y:S01]  /*1c40*/  UMOV UR27, UR35 ;  /* 0x00000023001b7c82 */ /* 0x000fe20008000000 */
[----:B------:R-:W-:Y:S01]  /*1c50*/  UMOV UR28, UR36 ;  /* 0x00000024001c7c82 */ /* 0x000fe20008000000 */
[----:B------:R-:W-:Y:S01]  /*1c60*/  UMOV UR25, UR33 ;  /* 0x0000002100197c82 */ /* 0x000fe20008000000 */
[----:B------:R-:W-:Y:S02]  /*1c70*/  UIADD3.X UR23, UPT, UPT, URZ, UR39, URZ, UP0, !UPT ;  /* 0x00000027ff177290 */ /* 0x000fe400087fe4ff */
[----:B------:R-:W-:Y:S01]  /*1c80*/  UIADD3 UR16, UPT, UPT, UR8, 0x22200, URZ ;  /* 0x0002220008107890 */ /* 0x000fe2000fffe0ff */
[----:B------:R1:W-:Y:S01]  /*1c90*/  UTMALDG.3D.2CTA [UR24], [UR30], desc[UR6] ;  /* 0x000006181e0075b4 */ /* 0x0003e20008211000 */
[----:B------:R-:W-:Y:S01]  /*1ca0*/  UMOV UR20, UR36 ;  /* 0x0000002400147c82 */ /* 0x000fe20008000000 */
[----:B------:R-:W-:Y:S01]  /*1cb0*/  UMOV UR17, UR33 ;  /* 0x0000002100117c82 */ /* 0x000fe20008000000 */
[----:B------:R-:W-:Y:S01]  /*1cc0*/  UMOV UR18, UR34 ;  /* 0x0000002200127c82 */ /* 0x000fe20008000000 */
[----:B------:R-:W-:Y:S01]  /*1cd0*/  UIADD3 UR8, UPT, UPT, UR8, 0x24a00, URZ ;  /* 0x00024a0008087890 */ /* 0x000fe2000fffe0ff */
[----:B------:R-:W-:Y:S01]  /*1ce0*/  UMOV UR10, UR26 ;  /* 0x0000001a000a7c82 */ /* 0x000fe20008000000 */
[----:B------:R-:W-:Y:S02]  /*1cf0*/  UMOV UR11, UR19 ;  /* 0x00000013000b7c82 */ /* 0x000fe40008000000 */
[----:B------:R-:W-:Y:S01]  /*1d00*/  UTMALDG.3D.2CTA [UR16], [UR22], desc[UR6] ;  /* 0x00000610160075b4 */ /* 0x000fe20008211000 */
[----:B------:R-:W-:Y:S01]  /*1d10*/  UMOV UR12, UR36 ;  /* 0x00000024000c7c82 */ /* 0x000fe20008000000 */
[----:B------:R-:W-:Y:S01]  /*1d20*/  UMOV UR9, UR33 ;  /* 0x0000002100097c82 */ /* 0x000fe20008000000 */
[----:B------:R-:W-:Y:S02]  /*1d30*/  UMOV UR13, UR37 ;  /* 0x00000025000d7c82 */ /* 0x000fe40008000000 */
[----:B------:R2:W-:Y:S01]  /*1d40*/  UTMALDG.3D.2CTA [UR8], [UR22], desc[UR6] ;  /* 0x00000608160075b4 */ /* 0x0005e20008211000 */
[----:B-1----:R-:W-:Y:S01]  /*1d50*/  UIADD3 UR26, UPT, UPT, UR26, 0x100, URZ ;  /* 0x000001001a1a7890 */ /* 0x002fe2000fffe0ff */
[----:B--2---:R-:W-:Y:S01]  /*1d60*/  UMOV UR6, UR14 ;  /* 0x0000000e00067c82 */ /* 0x004fe20008000000 */
[----:B---3--:R-:W-:Y:S10]  /*1d70*/  BRA.U UP2, `(.L_x_31) ;  /* 0xfffffffd021c7547 */ /* 0x008ff4000b83ffff */
.L_x_25:
[----:B------:R-:W-:Y:S01]  /*1d80*/  ULEA UR6, UR14, UR4, 0x3 ;  /* 0x000000040e067291 */ /* 0x000fe2000f8e18ff */
[----:B-1----:R-:W-:Y:S01]  /*1d90*/  SHF.L.U32 R0, R12, 0x1f, RZ ;  /* 0x0000001f0c007819 */ /* 0x002fe200000006ff */
[----:B------:R-:W-:Y:S01]  /*1da0*/  @!P1 SYNCS.ARRIVE.TRANS64.A1T0 RZ, [UR4+0x48], RZ ;  /* 0x000048ffffff99a7 */ /* 0x000fe20008100004 */
[----:B------:R-:W-:-:S06]  /*1db0*/  UISETP.GT.AND UP0, UPT, UR45, UR44, UPT ;  /* 0x0000002c2d00728c */ /* 0x000fcc000bf04270 */
[----:B--2-4-:R1:W2:Y:S03]  /*1dc0*/  SYNCS.PHASECHK.TRANS64.TRYWAIT P0, [UR6+0x18], R0 ;  /* 0x00001800ff0075a7 */ /* 0x0142a60008001106 */
[----:B------:R-:W-:Y:S05]  /*1dd0*/  BRA.U !UP0, `(.L_x_32) ;  /* 0x0000000108e87547 */ /* 0x000fea000b800000 */
[----:B------:R-:W-:Y:S01]  /*1de0*/  UIADD3 UR21, UPT, UPT, UR49, UR13, URZ ;  /* 0x0000000d31157290 */ /* 0x000fe2000fffe0ff */
[----:B------:R-:W-:-:S11]  /*1df0*/  UMOV UR6, UR14 ;  /* 0x0000000e00067c82 */ /* 0x000fd60008000000 */
.L_x_38:
[----:B--2---:R-:W-:Y:S01]  /*1e00*/  @P3 MOV R2, 0x1a000 ;  /* 0x0001a00000023802 */ /* 0x004fe20000000f00 */
[----:B------:R-:W-:Y:S01]  /*1e10*/  ULEA UR33, UR6, UR4, 0x3 ;  /* 0x0000000406217291 */ /* 0x000fe2000f8e18ff */
[----:B--2-4-:R-:W-:Y:S11]  /*1e20*/  @P0 BRA `(.L_x_33) ;  /* 0x00000000000c0947 */ /* 0x014ff60003800000 */
[----:B------:R-:W-:Y:S04]  /*1e30*/  SHF.L.U32 R3, R12, 0x1f, RZ ;  /* 0x0000001f0c037819 */ /* 0x000fe800000006ff */
[----:B------:R-:W2:Y:S02]  /*1e40*/  SYNCS.PHASECHK.TRANS64.TRYWAIT P0, [UR33+0x18], R3 ;  /* 0x00001803ff0075a7 */ /* 0x000ea40008001121 */
[----:B--2---:R-:W-:Y:S05]  /*1e50*/  @!P0 BRA `(.L_x_34) ;  /* 0x0000007c00d88947 */ /* 0x004fea0003800000 */
.L_x_33:
[----:B------:R2:W-:Y:S01]  /*1e60*/  @P3 SYNCS.ARRIVE.TRANS64 RZ, [UR33], R2 ;  /* 0x00000002ffff39a7 */ /* 0x0005e20008000021 */
[----:B------:R-:W-:Y:S04]  /*1e70*/  ULOP3.LUT UR7, UR29, 0x2, URZ, 0xfc, !UPT ;  /* 0x000000021d077892 */ /* 0x000fe8000f8efcff */
[----:B------:R-:W-:Y:S09]  /*1e80*/  UISETP.NE.AND UP0, UPT, UR7, 0x2, UPT ;  /* 0x000000020700788c */ /* 0x000ff2000bf05270 */
[----:B------:R-:W-:Y:S05]  /*1e90*/  BRA.U UP0, `(.L_x_35) ;  /* 0x0000000100047547 */ /* 0x000fea000b800000 */
[----:B------:R-:W-:Y:S05]  /*1ea0*/  BPT.TRAP 0x1 ;  /* 0x000000040000795c */ /* 0x000fea0000300000 */
.L_x_35:
[----:B------:R-:W-:Y:S04]  /*1eb0*/  BSSY.RECONVERGENT B0, `(.L_x_36) ;  /* 0x0000003000007945 */ /* 0x000fe80003800200 */
[----:B------:R-:W-:Y:S05]  /*1ec0*/  @!P2 BRA `(.L_x_37) ;  /* 0x000000000004a947 */ /* 0x000fea0003800000 */
[----:B------:R-:W-:Y:S05]  /*1ed0*/  BPT.TRAP 0x1 ;  /* 0x000000040000795c */ /* 0x000fea0000300000 */
.L_x_37:
[----:B------:R-:W-:Y:S05]  /*1ee0*/  BSYNC.RECONVERGENT B0 ;  /* 0x0000000000007941 */ /* 0x000fea0003800200 */
.L_x_36:
[----:B------:R-:W-:Y:S02]  /*1ef0*/  UIADD3 UR7, UPT, UPT, UR6, 0x1, URZ ;  /* 0x0000000106077890 */ /* 0x000fe4000fffe0ff */
[----:B------:R-:W-:Y:S02]  /*1f00*/  UIADD3 UR22, UP1, UPT, UR38, 0x80, URZ ;  /* 0x0000008026167890 */ /* 0x000fe4000ff3e0ff */
[----:B------:R-:W-:Y:S02]  /*1f10*/  UISETP.NE.AND UP0, UPT, UR7, 0x3, UPT ;  /* 0x000000030700788c */ /* 0x000fe4000bf05270 */
[----:B------:R-:W-:Y:S02]  /*1f20*/  ULEA UR24, UR6, UR4, 0xf ;  /* 0x0000000406187291 */ /* 0x000fe4000f8e78ff */
[----:B------:R-:W-:Y:S02]  /*1f30*/  USEL UR8, URZ, 0x1, UP0 ;  /* 0x00000001ff087887 */ /* 0x000fe40008000000 */
[----:B------:R-:W-:Y:S02]  /*1f40*/  USEL UR14, UR7, URZ, UP0 ;  /* 0x000000ff070e7287 */ /* 0x000fe40008000000 */
[----:B------:R-:W-:Y:S02]  /*1f50*/  USHF.L.U32 UR34, UR13, 0x8, URZ ;  /* 0x000000080d227899 */ /* 0x000fe400080006ff */
[----:B------:R-:W-:Y:S01]  /*1f60*/  ULEA UR7, UR14, UR4, 0x3 ;  /* 0x000000040e077291 */ /* 0x000fe2000f8e18ff */
[----:B------:R-:W-:Y:S01]  /*1f70*/  LOP3.LUT R12, R12, UR8, RZ, 0x3c, !PT ;  /* 0x000000080c0c7c12 */ /* 0x000fe2000f8e3cff */
[----:B------:R-:W-:Y:S02]  /*1f80*/  ULOP3.LUT UR33, UR33, 0xfefffff8, URZ, 0xc0, !UPT ;  /* 0xfefffff821217892 */ /* 0x000fe4000f8ec0ff */
        /* <DEDUP_REMOVED lines=8> */
[----:B------:R-:W-:Y:S01]  /*2010*/  UIADD3 UR24, UPT, UPT, UR24, 0xe200, URZ ;  /* 0x0000e20018187890 */ /* 0x000fe2000fffe0ff */
[----:B------:R-:W-:Y:S01]  /*2020*/  UTMALDG.3D.2CTA [UR32], [UR22], desc[UR6] ;  /* 0x00000620160075b4 */ /* 0x000fe20008211000 */
[----:B------:R-:W-:Y:S01]  /*2030*/  UIADD3 UR30, UP0, UPT, UR38, 0x180, URZ ;  /* 0x00000180261e7890 */ /* 0x000fe2000ff1e0ff */
[----:B------:R-:W-:Y:S01]  /*2040*/  UMOV UR27, UR35 ;  /* 0x00000023001b7c82 */ /* 0x000fe20008000000 */
[----:B------:R-:W-:Y:S01]  /*2050*/  UMOV UR28, UR36 ;  /* 0x00000024001c7c82 */ /* 0x000fe20008000000 */
[----:B------:R-:W-:Y:S01]  /*2060*/  UMOV UR25, UR33 ;  /* 0x0000002100197c82 */ /* 0x000fe20008000000 */
[----:B------:R-:W-:Y:S03]  /*2070*/  UIADD3.X UR31, UPT, UPT, URZ, UR39, URZ, UP0, !UPT ;  /* 0x00000027ff1f7290 */ /* 0x000fe600087fe4ff */
[----:B------:R-:W-:Y:S01]  /*2080*/  UTMALDG.3D.2CTA [UR24], [UR22], desc[UR6] ;  /* 0x00000618160075b4 */ /* 0x000fe20008211000 */
[----:B------:R-:W-:Y:S01]  /*2090*/  UIADD3 UR16, UPT, UPT, UR8, 0x22200, URZ ;  /* 0x0002220008107890 */ /* 0x000fe2000fffe0ff */
[----:B------:R-:W-:Y:S01]  /*20a0*/  UMOV UR20, UR36 ;  /* 0x0000002400147c82 */ /* 0x000fe20008000000 */
[----:B------:R-:W-:Y:S01]  /*20b0*/  UMOV UR17, UR33 ;  /* 0x0000002100117c82 */ /* 0x000fe20008000000 */
[----:B------:R-:W-:Y:S01]  /*20c0*/  UMOV UR18, UR34 ;  /* 0x0000002200127c82 */ /* 0x000fe20008000000 */
[----:B------:R-:W-:Y:S01]  /*20d0*/  UIADD3 UR8, UPT, UPT, UR8, 0x24a00, URZ ;  /* 0x00024a0008087890 */ /* 0x000fe2000fffe0ff */
[----:B------:R-:W-:Y:S01]  /*20e0*/  UMOV UR11, UR19 ;  /* 0x00000013000b7c82 */ /* 0x000fe20008000000 */
[----:B------:R-:W-:Y:S03]  /*20f0*/  UMOV UR12, UR36 ;  /* 0x00000024000c7c82 */ /* 0x000fe60008000000 */
[----:B------:R-:W-:Y:S01]  /*2100*/  UTMALDG.3D.2CTA [UR16], [UR30], desc[UR6] ;  /* 0x000006101e0075b4 */ /* 0x000fe20008211000 */
[----:B------:R-:W-:Y:S01]  /*2110*/  UMOV UR9, UR33 ;  /* 0x0000002100097c82 */ /* 0x000fe20008000000 */
[----:B------:R-:W-:Y:S01]  /*2120*/  UMOV UR10, UR26 ;  /* 0x0000001a000a7c82 */ /* 0x000fe20008000000 */
[----:B------:R-:W-:Y:S04]  /*2130*/  UIADD3 UR13, UPT, UPT, UR13, 0x1, URZ ;  /* 0x000000010d0d7890 */ /* 0x000fe8000fffe0ff */
[----:B------:R-:W-:Y:S01]  /*2140*/  UISETP.NE.AND UP0, UPT, UR13, UR21, UPT ;  /* 0x000000150d00728c */ /* 0x000fe2000bf05270 */
[----:B------:R1:W-:Y:S02]  /*2150*/  UTMALDG.3D.2CTA [UR8], [UR30], desc[UR6] ;  /* 0x000006081e0075b4 */ /* 0x0003e40008211000 */
[----:B-1----:R-:W-:Y:S06]  /*2160*/  UMOV UR6, UR14 ;  /* 0x0000000e00067c82 */ /* 0x002fec0008000000 */
[----:B---3--:R-:W-:Y:S05]  /*2170*/  BRA.U UP0, `(.L_x_38) ;  /* 0xfffffffd00207547 */ /* 0x008fea000b83ffff */
.L_x_32:
[C---:B------:R-:W-:Y:S01]  /*2180*/  LEA R3, R11.reuse, UR4, 0x3 ;  /* 0x000000040b037c11 */ /* 0x040fe2000f8e18ff */
[----:B------:R-:W-:Y:S01]  /*2190*/  NOP ;  /* 0x0000000000007918 */ /* 0x000fe20000000000 */
[----:B-1----:R-:W-:Y:S02]  /*21a0*/  SHF.L.U32 R0, R10, 0x1f, RZ ;  /* 0x0000001f0a007819 */ /* 0x002fe400000006ff */
[----:B------:R-:W-:Y:S02]  /*21b0*/  LEA R4, R11, UR4, 0x4 ;  /* 0x000000040b047c11 */ /* 0x000fe4000f8e20ff */
[----:B--2-4-:R-:W1:Y:S02]  /*21c0*/  SYNCS.PHASECHK.TRANS64.TRYWAIT P0, [R3+URZ+0x50], R0 ;  /* 0x00005000030075a7 */ /* 0x014e6400080011ff */
[----:B-1----:R-:W-:Y:S05]  /*21d0*/  @!P0 BRA `(.L_x_39) ;  /* 0x0000007c00108947 */ /* 0x002fea0003800000 */
.L_x_117:
[----:B------:R-:W2:Y:S01]  /*21e0*/  LDS.128 R4, [R4+0xd0] ;  /* 0x0000d00004047984 */ /* 0x000ea20000000c00 */
[----:B------:R-:W-:Y:S01]  /*21f0*/  UISETP.GE.AND UP0, UPT, UR15, 0x1, UPT ;  /* 0x000000010f00788c */ /* 0x000fe2000bf06270 */
[----:B------:R-:W-:Y:S01]  /*2200*/  @!PT LDS RZ, [RZ] ;  /* 0x00000000fffff984 */ /* 0x000fe20000000800 */
[----:B------:R-:W-:Y:S01]  /*2210*/  @!PT LDS RZ, [RZ] ;  /* 0x00000000fffff984 */ /* 0x000fe20000000800 */
[----:B------:R-:W-:Y:S01]  /*2220*/  @!PT LDS RZ, [RZ] ;  /* 0x00000000fffff984 */ /* 0x000fe20000000800 */
[----:B------:R-:W-:Y:S01]  /*2230*/  @!PT LDS RZ, [RZ] ;  /* 0x00000000fffff984 */ /* 0x000fe20000000800 */
[----:B------:R3:W-:Y:S06]  /*2240*/  MEMBAR.ALL.CTA ;  /* 0x0000000000007992 */ /* 0x0007ec0000008000 */
[----:B---3--:R-:W3:Y:S01]  /*2250*/  FENCE.VIEW.ASYNC.S ;  /* 0x00000000000073c6 */ /* 0x008ee20000000000 */
[----:B--2---:R-:W-:-:S13]  /*2260*/  LOP3.LUT P0, RZ, R6, 0x1, RZ, 0xc0, !PT ;  /* 0x0000000106ff7812 */ /* 0x004fda000780c0ff */
[----:B---3--:R-:W-:Y:S01]  /*2270*/  VOTEU.ANY UP1, P0 ;  /* 0x0000000000ff7886 */ /* 0x008fe20000020100 */
[----:B------:R-:W-:-:S13]  /*2280*/  PLOP3.LUT P0, PT, PT, PT, UP1, 0x80, 0x8 ;  /* 0x000000000008781c */ /* 0x000fda0003f0f018 */
[----:B-1----:R-:W-:Y:S02]  /*2290*/  @P0 LOP3.LUT R0, R5, 0xffff, RZ, 0xc0, !PT ;  /* 0x0000ffff05000812 */ /* 0x002fe400078ec0ff */
[----:B------:R-:W-:Y:S02]  /*22a0*/  @P0 MOV R2, R4 ;  /* 0x0000000400020202 */ /* 0x000fe40000000f00 */
[----:B------:R-:W-:Y:S01]  /*22b0*/  @P0 R2UR UR7, R0 ;  /* 0x00000000000702ca */ /* 0x000fe200000e0000 */
[----:B------:R-:W-:Y:S01]  /*22c0*/  VIADD R0, R3, 0x60 ;  /* 0x0000006003007836 */ /* 0x000fe20000000000 */
[----:B------:R-:W-:Y:S02]  /*22d0*/  @P0 SHF.R.U32.HI R4, RZ, 0x10, R5 ;  /* 0x00000010ff040819 */ /* 0x000fe40000011605 */
[----:B------:R-:W-:Y:S02]  /*22e0*/  @P0 R2UR UR8, R2 ;  /* 0x00000000020802ca */ /* 0x000fe400000e0000 */
[----:B------:R-:W-:-:S02]  /*22f0*/  PRMT R0, RZ, 0x654, R0 ;  /* 0x00000654ff007816 */ /* 0x000fc40000000000 */
[----:B------:R-:W-:Y:S02]  /*2300*/  @P0 R2UR UR6, R4 ;  /* 0x00000000040602ca */ /* 0x000fe400000e0000 */
[----:B------:R1:W-:Y:S03]  /*2310*/  SYNCS.ARRIVE.TRANS64.RED.A1T0 RZ, [R0+URZ], RZ ;  /* 0x000000ff00ff79a7 */ /* 0x0003e600081004ff */
[----:B------:R-:W-:-:S04]  /*2320*/  @UP1 UMOV UR40, UR7 ;  /* 0x0000000700281c82 */ /* 0x000fc80008000000 */
[----:B------:R-:W-:-:S04]  /*2330*/  @UP1 UMOV UR41, UR8 ;  /* 0x0000000800291c82 */ /* 0x000fc80008000000 */
[----:B------:R-:W-:Y:S01]  /*2340*/  @UP1 UMOV UR36, UR6 ;  /* 0x0000000600241c82 */ /* 0x000fe20008000000 */
[----:B------:R-:W-:Y:S05]  /*2350*/  BRA.U !UP0, `(.L_x_40) ;  /* 0x0000000108d47547 */ /* 0x000fea000b800000 */
[----:B------:R-:W2:Y:S01]  /*2360*/  LDCU.128 UR20, c[0x0][0xb10] ;  /* 0x00016200ff1477ac */ /* 0x000ea20008000c00 */
[----:B------:R-:W3:Y:S01]  /*2370*/  LDCU UR25, c[0x0][0xb20] ;  /* 0x00016400ff1977ac */ /* 0x000ee20008000800 */
[----:B------:R-:W4:Y:S01]  /*2380*/  LDCU UR24, c[0x0][0xb0c] ;  /* 0x00016180ff1877ac */ /* 0x000f220008000800 */
[----:B------:R-:W1:Y:S01]  /*2390*/  LDCU.64 UR10, c[0x0][0xb28] ;  /* 0x00016500ff0a77ac */ /* 0x000e620008000a00 */
[----:B------:R-:W-:Y:S02]  /*23a0*/  UISETP.NE.AND UP3, UPT, UR15, 0x1, UPT ;  /* 0x000000010f00788c */ /* 0x000fe4000bf65270 */
[----:B--2---:R-:W-:Y:S02]  /*23b0*/  UIMAD.WIDE.U32 UR6, UR42, UR23, URZ ;  /* 0x000000172a0672a5 */ /* 0x004fe4000f8e00ff */
[----:B------:R-:W-:Y:S02]  /*23c0*/  UIMAD.WIDE.U32 UR8, UR43, UR20, URZ ;  /* 0x000000142b0872a5 */ /* 0x000fe4000f8e00ff */
[----:B------:R-:W-:-:S02]  /*23d0*/  UISETP.NE.AND UP0, UPT, UR22, 0x1, UPT ;  /* 0x000000011600788c */ /* 0x000fc4000bf05270 */
[----:B------:R-:W-:Y:S01]  /*23e0*/  UIMAD.WIDE.U32 UR18, UR40, UR23, URZ ;  /* 0x00000017281272a5 */ /* 0x000fe2000f8e00ff */
[----:B------:R-:W-:Y:S01]  /*23f0*/  UMOV UR6, UR7 ;  /* 0x0000000700067c82 */ /* 0x000fe20008000000 */
[----:B----4-:R-:W-:Y:S02]  /*2400*/  UISETP.NE.AND UP2, UPT, UR24, 0x1, UPT ;  /* 0x000000011800788c */ /* 0x010fe4000bf45270 */
[----:B---3--:R-:W-:Y:S02]  /*2410*/  USHF.R.U32.HI UR7, URZ, UR25, UR6 ;  /* 0x00000019ff077299 */ /* 0x008fe40008011606 */
[----:B------:R-:W-:Y:S01]  /*2420*/  UIMAD.WIDE.U32 UR16, UR41, UR20, URZ ;  /* 0x00000014291072a5 */ /* 0x000fe2000f8e00ff */
[----:B------:R-:W-:Y:S01]  /*2430*/  UMOV UR6, UR9 ;  /* 0x0000000900067c82 */ /* 0x000fe20008000000 */
[----:B------:R-:W-:Y:S02]  /*2440*/  USEL UR7, UR42, UR7, !UP0 ;  /* 0x000000072a077287 */ /* 0x000fe4000c000000 */
[----:B------:R-:W-:-:S02]  /*2450*/  USHF.R.U32.HI UR6, URZ, UR21, UR6 ;  /* 0x00000015ff067299 */ /* 0x000fc40008011606 */
[----:B-1----:R-:W-:Y:S02]  /*2460*/  UIMAD.WIDE.U32 UR12, UR7, UR10, URZ ;  /* 0x0000000a070c72a5 */ /* 0x002fe4000f8e00ff */
[----:B------:R-:W-:Y:S01]  /*2470*/  USEL UR8, UR43, UR6, !UP2 ;  /* 0x000000062b087287 */ /* 0x000fe2000d000000 */
[----:B------:R-:W-:Y:S02]  /*2480*/  UMOV UR16, UR17 ;  /* 0x0000001100107c82 */ /* 0x000fe40008000000 */
[----:B------:R-:W-:Y:S01]  /*2490*/  UMOV UR6, UR19 ;  /* 0x0000001300067c82 */ /* 0x000fe20008000000 */
[----:B------:R-:W-:Y:S01]  /*24a0*/  UIMAD.WIDE.U32 UR18, UR8, UR10, URZ ;  /* 0x0000000a081272a5 */ /* 0x000fe2000f8e00ff */
[----:B------:R-:W-:Y:S01]  /*24b0*/  UMOV UR12, UR13 ;  /* 0x0000000d000c7c82 */ /* 0x000fe20008000000 */
[----:B------:R-:W-:Y:S02]  /*24c0*/  USHF.R.U32.HI UR6, URZ, UR25, UR6 ;  /* 0x00000019ff067299 */ /* 0x000fe40008011606 */
[----:B------:R-:W-:-:S03]  /*24d0*/  @UP3 USHF.R.U32.HI UR7, URZ, UR11, UR12 ;  /* 0x0000000bff073299 */ /* 0x000fc6000801160c */
[----:B------:R-:W-:Y:S01]  /*24e0*/  UMOV UR18, UR19 ;  /* 0x0000001300127c82 */ /* 0x000fe20008000000 */
[----:B------:R-:W-:Y:S02]  /*24f0*/  USHF.R.U32.HI UR21, URZ, UR21, UR16 ;  /* 0x00000015ff157299 */ /* 0x000fe40008011610 */
[----:B------:R-:W-:Y:S02]  /*2500*/  USEL UR6, UR40, UR6, !UP0 ;  /* 0x0000000628067287 */ /* 0x000fe4000c000000 */
[----:B------:R-:W-:Y:S02]  /*2510*/  @UP3 USHF.R.U32.HI UR8, URZ, UR11, UR18 ;  /* 0x0000000bff083299 */ /* 0x000fe40008011612 */
[----:B------:R-:W-:Y:S02]  /*2520*/  UIMAD UR9, UR15, UR7, URZ ;  /* 0x000000070f0972a4 */ /* 0x000fe4000f8e02ff */
[----:B------:R-:W-:Y:S02]  /*2530*/  USEL UR7, UR41, UR21, !UP2 ;  /* 0x0000001529077287 */ /* 0x000fe4000d000000 */
[----:B------:R-:W-:-:S02]  /*2540*/  UIMAD UR12, UR15, UR8, URZ ;  /* 0x000000080f0c72a4 */ /* 0x000fc4000f8e02ff */
[----:B------:R-:W-:Y:S02]  /*2550*/  UISETP.GE.AND UP0, UPT, UR6, UR9, UPT ;  /* 0x000000090600728c */ /* 0x000fe4000bf06270 */
[----:B------:R-:W-:Y:S02]  /*2560*/  UIMAD.WIDE.U32 UR16, UR6, UR10, URZ ;  /* 0x0000000a061072a5 */ /* 0x000fe4000f8e00ff */
[----:B------:R-:W-:Y:S02]  /*2570*/  UISETP.GE.OR UP0, UPT, UR7, UR12, UP0 ;  /* 0x0000000c0700728c */ /* 0x000fe40008706670 */
[----:B------:R-:W-:Y:S02]  /*2580*/  UIMAD.WIDE.U32 UR12, UR7, UR10, URZ ;  /* 0x0000000a070c72a5 */ /* 0x000fe4000f8e00ff */
[----:B------:R-:W-:Y:S01]  /*2590*/  UIADD3 UR16, UPT, UPT, -UR6, URZ, URZ ;  /* 0x000000ff06107290 */ /* 0x000fe2000fffe1ff */
[----:B------:R-:W-:Y:S01]  /*25a0*/  UMOV UR10, UR17 ;  /* 0x00000011000a7c82 */ /* 0x000fe20008000000 */
[----:B------:R-:W-:-:S02]  /*25b0*/  UIADD3 UR12, UPT, UPT, -UR7, URZ, URZ ;  /* 0x000000ff070c7290 */ /* 0x000fc4000fffe1ff */
[----:B------:R-:W-:-:S03]  /*25c0*/  USHF.R.U32.HI UR10, URZ, UR11, UR10 ;  /* 0x0000000bff0a7299 */ /* 0x000fc6000801160a */
[----:B------:R-:W-:Y:S01]  /*25d0*/  @!UP0 UMOV UR9, UR13 ;  /* 0x0000000d00098c82 */ /* 0x000fe20008000000 */
[----:B------:R-:W-:Y:S02]  /*25e0*/  UIMAD UR16, UR22, UR16, UR40 ;  /* 0x00000010161072a4 */ /* 0x000fe4000f8e0228 */
[----:B------:R-:W-:Y:S02]  /*25f0*/  USEL UR10, UR6, UR10, !UP3 ;  /* 0x0000000a060a7287 */ /* 0x000fe4000d800000 */
[----:B------:R-:W-:Y:S02]  /*2600*/  @!UP0 USHF.R.U32.HI UR9, URZ, UR11, UR9 ;  /* 0x0000000bff098299 */ /* 0x000fe40008011609 */
[----:B------:R-:W-:Y:S02]  /*2610*/  UIADD3 UR11, UPT, UPT, -UR10, URZ, URZ ;  /* 0x000000ff0a0b7290 */ /* 0x000fe4000fffe1ff */
[----:B------:R-:W-:Y:S02]  /*2620*/  @!UP0 USEL UR9, UR7, UR9, !UP3 ;  /* 0x0000000907098287 */ /* 0x000fe4000d800000 */
[----:B------:R-:W-:-:S02]  /*2630*/  UIMAD UR11, UR15, UR11, UR6 ;  /* 0x0000000b0f0b72a4 */ /* 0x000fc4000f8e0206 */
[----:B------:R-:W-:Y:S02]  /*2640*/  @!UP0 UIADD3 UR10, UPT, UPT, UR10, -UR9, URZ ;  /* 0x800000090a0a8290 */ /* 0x000fe4000fffe0ff */
[----:B------:R-:W-:Y:S02]  /*2650*/  @!UP0 UIMAD UR9, UR11, UR8, UR9 ;  /* 0x000000080b0982a4 */ /* 0x000fe4000f8e0209 */
[----:B------:R-:W-:Y:S02]  /*2660*/  @!UP0 UIMAD UR6, UR15, UR10, UR7 ;  /* 0x0000000a0f0682a4 */ /* 0x000fe4000f8e0207 */
[----:B------:R-:W-:Y:S02]  /*2670*/  UIMAD UR8, UR24, UR12, UR41 ;  /* 0x0000000c180872a4 */ /* 0x000fe4000f8e0229 */
[----:B------:R-:W-:Y:S01]  /*2680*/  UIMAD UR40, UR6, UR22, UR16 ;  /* 0x00000016062872a4 */ /* 0x000fe2000f8e0210 */
[----:B------:R-:W-:Y:S02]  /*2690*/  @!UP0 UMOV UR7, UR9 ;  /* 0x0000000900078c82 */ /* 0x000fe40008000000 */
[----:B------:R-:W-:-:S12]  /*26a0*/  UIMAD UR41, UR7, UR24, UR8 ;  /* 0x00000018072972a4 */ /* 0x000fd8000f8e0208 */
.L_x_40:
[----:B------:R-:W2:Y:S02]  /*26b0*/  LDCU UR6, c[0x0][0xb30] ;  /* 0x00016600ff0677ac */ /* 0x000ea40008000800 */
[----:B--2---:R-:W-:-:S09]  /*26c0*/  UISETP.NE.AND UP0, UPT, UR6, 0x1, UPT ;  /* 0x000000010600788c */ /* 0x004fd2000bf05270 */
[----:B------:R-:W-:Y:S05]  /*26d0*/  BRA.U UP0, `(.L_x_41) ;  /* 0x0000000100447547 */ /* 0x000fea000b800000 */
[----:B------:R-:W2:Y:S01]  /*26e0*/  LDCU.128 UR16, c[0x0][0xb10] ;  /* 0x00016200ff1077ac */ /* 0x000ea20008000c00 */
[----:B------:R-:W3:Y:S01]  /*26f0*/  LDCU UR10, c[0x0][0xb0c] ;  /* 0x00016180ff0a77ac */ /* 0x000ee20008000800 */
[----:B------:R-:W4:Y:S01]  /*2700*/  LDCU UR11, c[0x0][0xb20] ;  /* 0x00016400ff0b77ac */ /* 0x000f220008000800 */
[----:B--2---:R-:W-:Y:S02]  /*2710*/  UIMAD.WIDE.U32 UR8, UR41, UR16, URZ ;  /* 0x00000010290872a5 */ /* 0x004fe4000f8e00ff */
[----:B------:R-:W-:Y:S02]  /*2720*/  UIMAD.WIDE.U32 UR6, UR40, UR19, URZ ;  /* 0x00000013280672a5 */ /* 0x000fe4000f8e00ff */
[----:B---3--:R-:W-:Y:S02]  /*2730*/  UISETP.NE.AND UP2, UPT, UR10, 0x1, UPT ;  /* 0x000000010a00788c */ /* 0x008fe4000bf45270 */
[----:B------:R-:W-:Y:S01]  /*2740*/  UISETP.NE.AND UP0, UPT, UR18, 0x1, UPT ;  /* 0x000000011200788c */ /* 0x000fe2000bf05270 */
[----:B------:R-:W-:-:S02]  /*2750*/  UMOV UR8, UR9 ;  /* 0x0000000900087c82 */ /* 0x000fc40008000000 */
[----:B------:R-:W-:Y:S01]  /*2760*/  UMOV UR6, UR7 ;  /* 0x0000000700067c82 */ /* 0x000fe20008000000 */
[----:B------:R-:W-:Y:S02]  /*2770*/  USHF.R.U32.HI UR8, URZ, UR17, UR8 ;  /* 0x00000011ff087299 */ /* 0x000fe40008011608 */
[----:B----4-:R-:W-:Y:S02]  /*2780*/  USHF.R.U32.HI UR6, URZ, UR11, UR6 ;  /* 0x0000000bff067299 */ /* 0x010fe40008011606 */
[----:B------:R-:W-:Y:S02]  /*2790*/  USEL UR7, UR41, UR8, !UP2 ;  /* 0x0000000829077287 */ /* 0x000fe4000d000000 */
[----:B------:R-:W-:-:S04]  /*27a0*/  USEL UR6, UR40, UR6, !UP0 ;  /* 0x0000000628067287 */ /* 0x000fc8000c000000 */
[----:B------:R-:W-:Y:S02]  /*27b0*/  UIADD3 UR8, UPT, UPT, UR7, -UR6, URZ ;  /* 0x8000000607087290 */ /* 0x000fe4000fffe0ff */
[----:B------:R-:W-:Y:S02]  /*27c0*/  UIADD3 UR6, UPT, UPT, -UR7, UR6, URZ ;  /* 0x0000000607067290 */ /* 0x000fe4000fffe1ff */
[----:B------:R-:W-:Y:S02]  /*27d0*/  UIMAD UR40, UR8, UR18, UR40 ;  /* 0x00000012082872a4 */ /* 0x000fe4000f8e0228 */
[----:B------:R-:W-:-:S12]  /*27e0*/  UIMAD UR41, UR6, UR10, UR41 ;  /* 0x0000000a062972a4 */ /* 0x000fd8000f8e0229 */
.L_x_41:
[----:B------:R-:W-:Y:S01]  /*27f0*/  VIADD R11, R11, 0x1 ;  /* 0x000000010b0b7836 */ /* 0x000fe20000000000 */
[----:B------:R-:W-:Y:S01]  /*2800*/  PLOP3.LUT P1, PT, PT, PT, PT, 0x80, 0x8 ;  /* 0x000000000008781c */ /* 0x000fe20003f2f070 */
[----:B------:R-:W-:Y:S02]  /*2810*/  UIADD3 UR46, UPT, UPT, UR41, UR58, URZ ;  /* 0x0000003a292e7290 */ /* 0x000fe4000fffe0ff */
[----:B------:R-:W-:Y:S01]  /*2820*/  UIADD3 UR47, UPT, UPT, UR40, UR59, URZ ;  /* 0x0000003b282f7290 */ /* 0x000fe2000fffe0ff */
[----:B------:R-:W-:-:S04]  /*2830*/  ISETP.NE.AND P0, PT, R11, 0x2, PT ;  /* 0x000000020b00780c */ /* 0x000fc80003f05270 */
[----:B-1----:R-:W-:Y:S02]  /*2840*/  SEL R0, RZ, 0x1, P0 ;  /* 0x00000001ff007807 */ /* 0x002fe40000000000 */
[----:B------:R-:W-:Y:S02]  /*2850*/  SEL R11, R11, RZ, P0 ;  /* 0x000000ff0b0b7207 */ /* 0x000fe40000000000 */
[----:B------:R-:W-:Y:S01]  /*2860*/  LOP3.LUT R10, R10, R0, RZ, 0x3c, !PT ;  /* 0x000000000a0a7212 */ /* 0x000fe200078e3cff */
[----:B------:R-:W-:Y:S06]  /*2870*/  BRA.U UP1, `(.L_x_42) ;  /* 0xffffffed01d87547 */ /* 0x000fec000b83ffff */
[----:B------:R-:W-:Y:S01]  /*2880*/  UIADD3 UR6, UPT, UPT, UR4, 0x18, URZ ;  /* 0x0000001804067890 */ /* 0x000fe2000fffe0ff */
[----:B------:R-:W-:-:S03]  /*2890*/  SHF.L.U32 R2, R12, 0x1f, RZ ;  /* 0x0000001f0c027819 */ /* 0x000fc600000006ff */
[----:B------:R-:W-:-:S09]  /*28a0*/  ULEA UR4, UR14, UR6, 0x3 ;  /* 0x000000060e047291 */ /* 0x000fd2000f8e18ff */
[----:B------:R-:W1:Y:S02]  /*28b0*/  SYNCS.PHASECHK.TRANS64.TRYWAIT P0, [UR4], R2 ;  /* 0x00000002ff0075a7 */ /* 0x000e640008001104 */
[----:B-1----:R-:W-:Y:S05]  /*28c0*/  @!P0 BRA `(.L_x_43) ;  /* 0x0000007400688947 */ /* 0x002fea0003800000 */
.L_x_119:
[----:B------:R-:W-:-:S04]  /*28d0*/  UIADD3 UR4, UPT, UPT, UR14, 0x1, URZ ;  /* 0x000000010e047890 */ /* 0x000fc8000fffe0ff */
[----:B------:R-:W-:-:S04]  /*28e0*/  UISETP.NE.AND UP0, UPT, UR4, 0x3, UPT ;  /* 0x000000030400788c */ /* 0x000fc8000bf05270 */
[----:B------:R-:W-:Y:S02]  /*28f0*/  USEL UR7, URZ, 0x1, UP0 ;  /* 0x00000001ff077887 */ /* 0x000fe40008000000 */
[----:B------:R-:W-:-:S04]  /*2900*/  USEL UR4, UR4, URZ, UP0 ;  /* 0x000000ff04047287 */ /* 0x000fc80008000000 */
[----:B------:R-:W-:Y:S01]  /*2910*/  ULEA UR5, UR4, UR6, 0x3 ;  /* 0x0000000604057291 */ /* 0x000fe2000f8e18ff */
[----:B------:R-:W-:-:S04]  /*2920*/  LOP3.LUT R12, R12, UR7, RZ, 0x3c, !PT ;  /* 0x000000070c0c7c12 */ /* 0x000fc8000f8e3cff */
[----:B-1----:R-:W-:-:S04]  /*2930*/  SHF.L.U32 R2, R12, 0x1f, RZ ;  /* 0x0000001f0c027819 */ /* 0x002fc800000006ff */
[----:B------:R-:W1:Y:S02]  /*2940*/  SYNCS.PHASECHK.TRANS64.TRYWAIT P0, [UR5], R2 ;  /* 0x00000002ff0075a7 */ /* 0x000e640008001105 */
[----:B-1----:R-:W-:Y:S05]  /*2950*/  @!P0 BRA `(.L_x_44) ;  /* 0x00000074005c8947 */ /* 0x002fea0003800000 */
.L_x_121:
[----:B------:R-:W-:-:S04]  /*2960*/  UIADD3 UR4, UPT, UPT, UR4, 0x1, URZ ;  /* 0x0000000104047890 */ /* 0x000fc8000fffe0ff */
[----:B------:R-:W-:-:S04]  /*2970*/  UISETP.NE.AND UP0, UPT, UR4, 0x3, UPT ;  /* 0x000000030400788c */ /* 0x000fc8000bf05270 */
[----:B------:R-:W-:Y:S02]  /*2980*/  USEL UR5, URZ, 0x1, UP0 ;  /* 0x00000001ff057887 */ /* 0x000fe40008000000 */
[----:B------:R-:W-:-:S04]  /*2990*/  USEL UR4, UR4, URZ, UP0 ;  /* 0x000000ff04047287 */ /* 0x000fc80008000000 */
[----:B------:R-:W-:Y:S01]  /*29a0*/  ULEA UR4, UR4, UR6, 0x3 ;  /* 0x0000000604047291 */ /* 0x000fe2000f8e18ff */
[----:B-1----:R-:W-:-:S04]  /*29b0*/  LOP3.LUT R2, R12, UR5, RZ, 0x3c, !PT ;  /* 0x000000050c027c12 */ /* 0x002fc8000f8e3cff */
[----:B------:R-:W-:Y:S01]  /*29c0*/  SHF.L.U32 R2, R2, 0x1f, RZ ;  /* 0x0000001f02027819 */ /* 0x000fe200000006ff */
[----:B------:R-:W-:-:S07]  /*29d0*/  IMAD.U32 R0, RZ, RZ, UR4 ;  /* 0x00000004ff007e24 */ /* 0x000fce000f8e00ff */
.L_x_45:
[----:B-1----:R1:W2:Y:S02]  /*29e0*/  SYNCS.PHASECHK.TRANS64.TRYWAIT P0, [R0+URZ], R2 ;  /* 0x00000002000075a7 */ /* 0x0022a400080011ff */
[----:B--2---:R-:W-:Y:S05]  /*29f0*/  @!P0 NANOSLEEP.SYNCS 0x989680 ;  /* 0x009896800000895d */ /* 0x004fea0003900000 */
[----:B------:R-:W2:Y:S02]  /*2a00*/  @!P0 SYNCS.PHASECHK.TRANS64 P0, [R0+URZ], R2 ;  /* 0x00000002000085a7 */ /* 0x000ea400080010ff */
[----:B--2---:R-:W-:Y:S05]  /*2a10*/  @P0 EXIT ;  /* 0x000000000000094d */ /* 0x004fea0003800000 */
[----:B------:R-:W-:Y:S05]  /*2a20*/  BRA `(.L_x_45) ;  /* 0xfffffffc00ec7947 */ /* 0x000fea000383ffff */
.L_x_22:
[----:B------:R-:W-:-:S04]  /*2a30*/  UISETP.NE.AND UP0, UPT, UR5, URZ, UPT ;  /* 0x000000ff0500728c */ /* 0x000fc8000bf05270 */
[----:B------:R-:W-:-:S09]  /*2a40*/  UISETP.NE.OR UP0, UPT, UR14, 0x1, UP0 ;  /* 0x000000010e00788c */ /* 0x000fd20008705670 */
[----:B------:R-:W-:Y:S05]  /*2a50*/  BRA.U UP0, `(.L_x_46) ;  /* 0x0000000500487547 */ /* 0x000fea000b800000 */
[----:B------:R-:W-:Y:S01]  /*2a60*/  UMOV UR6, 0x400 ;  /* 0x0000040000067882 */ /* 0x000fe20000000000 */
[----:B------:R-:W-:Y:S01]  /*2a70*/  ISETP.GE.U32.AND P2, PT, R0, 0x2, PT ;  /* 0x000000020000780c */ /* 0x000fe20003f46070 */
[----:B------:R-:W-:Y:S01]  /*2a80*/  IMAD.MOV.U32 R12, RZ, RZ, 0x1 ;  /* 0x00000001ff0c7424 */ /* 0x000fe200078e00ff */
[----:B------:R-:W-:Y:S02]  /*2a90*/  CS2R R10, SRZ ;  /* 0x00000000000a7805 */ /* 0x000fe4000001ff00 */
[----:B------:R-:W-:Y:S01]  /*2aa0*/  CS2R R8, SRZ ;  /* 0x0000000000087805 */ /* 0x000fe2000001ff00 */
[----:B------:R-:W-:-:S03]  /*2ab0*/  ULEA UR6, UR5, UR6, 0x18 ;  /* 0x0000000605067291 */ /* 0x000fc6000f8ec0ff */
[----:B------:R-:W-:-:S09]  /*2ac0*/  UMOV UR5, URZ ;  /* 0x000000ff00057c82 */ /* 0x000fd20008000000 */
.L_x_50:
[----:B------:R-:W-:Y:S02]  /*2ad0*/  LEA R2, R8, UR6, 0x3 ;  /* 0x0000000608027c11 */ /* 0x000fe4000f8e18ff */
[----:B------:R-:W-:-:S03]  /*2ae0*/  SHF.L.U32 R4, R9, 0x1f, RZ ;  /* 0x0000001f09047819 */ /* 0x000fc600000006ff */
[----:B------:R-:W-:Y:S01]  /*2af0*/  VIADD R5, R2, 0xb0 ;  /* 0x000000b002057836 */ /* 0x000fe20000000000 */
[----:B------:R-:W1:Y:S02]  /*2b00*/  SYNCS.PHASECHK.TRANS64.TRYWAIT P0, [R2+URZ+0xa0], R4 ;  /* 0x0000a004020075a7 */ /* 0x000e6400080011ff */
[----:B-1----:R-:W-:Y:S05]  /*2b10*/  @!P0 BRA `(.L_x_47) ;  /* 0x0000007400048947 */ /* 0x002fea0003800000 */
.L_x_122:
[----:B------:R-:W-:Y:S01]  /*2b20*/  ULEA UR4, UR5, UR6, 0x3 ;  /* 0x0000000605047291 */ /* 0x000fe2000f8e18ff */
[----:B-1----:R-:W-:Y:S01]  /*2b30*/  PRMT R2, RZ, 0x654, R5 ;  /* 0x00000654ff027816 */ /* 0x002fe20000000005 */
[----:B------:R-:W-:Y:S01]  /*2b40*/  @!P2 IMAD.MOV.U32 R4, RZ, RZ, 0x10 ;  /* 0x00000010ff04a424 */ /* 0x000fe200078e00ff */
[----:B------:R-:W-:Y:S01]  /*2b50*/  SHF.L.U32 R5, R12, 0x1f, RZ ;  /* 0x0000001f0c057819 */ /* 0x000fe200000006ff */
[----:B------:R-:W-:Y:S01]  /*2b60*/  UIADD3 UR7, UPT, UPT, UR4, 0x50, URZ ;  /* 0x0000005004077890 */ /* 0x000fe2000fffe0ff */
[----:B------:R1:W-:Y:S05]  /*2b70*/  SYNCS.ARRIVE.TRANS64.RED.A1T0 RZ, [R2+URZ], RZ ;  /* 0x000000ff02ff79a7 */ /* 0x0003ea00081004ff */
[----:B------:R-:W-:Y:S01]  /*2b80*/  IMAD.U32 R6, RZ, RZ, UR7 ;  /* 0x00000007ff067e24 */ /* 0x000fe2000f8e00ff */
[----:B------:R-:W2:Y:S04]  /*2b90*/  SYNCS.PHASECHK.TRANS64.TRYWAIT P0, [UR4+0x60], R5 ;  /* 0x00006005ff0075a7 */ /* 0x000ea80008001104 */
[----:B------:R-:W-:Y:S01]  /*2ba0*/  PRMT R6, R0, 0x654, R6 ;  /* 0x0000065400067816 */ /* 0x000fe20000000006 */
[----:B-12---:R-:W-:Y:S06]  /*2bb0*/  @!P0 BRA `(.L_x_48) ;  /* 0x0000007000f08947 */ /* 0x006fec0003800000 */
.L_x_124:
[----:B------:R-:W-:Y:S01]  /*2bc0*/  ULEA UR8, UR5, UR6, 0x4 ;  /* 0x0000000605087291 */ /* 0x000fe2000f8e20ff */
[----:B------:R-:W-:Y:S01]  /*2bd0*/  SEL R3, R6, R3, !P2 ;  /* 0x0000000306037207 */ /* 0x000fe20005000000 */
[----:B------:R-:W-:Y:S01]  /*2be0*/  UIADD3 UR9, UPT, UPT, UR4, 0x50, URZ ;  /* 0x0000005004097890 */ /* 0x000fe2000fffe0ff */
[----:B-1----:R-:W-:Y:S01]  /*2bf0*/  LEA R2, R11, UR6, 0x3 ;  /* 0x000000060b027c11 */ /* 0x002fe2000f8e18ff */
[----:B------:R-:W-:Y:S01]  /*2c00*/  UIADD3 UR8, UPT, UPT, UR8, 0xd0, URZ ;  /* 0x000000d008087890 */ /* 0x000fe2000fffe0ff */
[----:B------:R1:W-:Y:S01]  /*2c10*/  @!P2 SYNCS.ARRIVE.TRANS64.RED RZ, [R3+URZ], R4 ;  /* 0x0000000403ffa9a7 */ /* 0x0003e200080004ff */
[----:B------:R-:W-:Y:S01]  /*2c20*/  UIADD3 UR4, UPT, UPT, UR5, 0x1, URZ ;  /* 0x0000000105047890 */ /* 0x000fe2000fffe0ff */
[----:B------:R-:W-:-:S03]  /*2c30*/  VIADD R8, R8, 0x1 ;  /* 0x0000000108087836 */ /* 0x000fc60000000000 */
[----:B------:R-:W-:Y:S02]  /*2c40*/  UISETP.NE.AND UP0, UPT, UR4, 0x2, UPT ;  /* 0x000000020400788c */ /* 0x000fe4000bf05270 */
[----:B------:R-:W-:Y:S01]  /*2c50*/  ISETP.NE.AND P0, PT, R8, 0x2, PT ;  /* 0x000000020800780c */ /* 0x000fe20003f05270 */
[----:B------:R-:W-:Y:S06]  /*2c60*/  UGETNEXTWORKID.BROADCAST [UR8], [UR9] ;  /* 0x00000000080073ca */ /* 0x000fec0008000100 */
[----:B------:R-:W-:Y:S02]  /*2c70*/  USEL UR7, URZ, 0x1, UP0 ;  /* 0x00000001ff077887 */ /* 0x000fe40008000000 */
[----:B------:R-:W-:-:S04]  /*2c80*/  USEL UR5, UR4, URZ, UP0 ;  /* 0x000000ff04057287 */ /* 0x000fc80008000000 */
[----:B------:R-:W-:Y:S02]  /*2c90*/  LOP3.LUT R12, R12, UR7, RZ, 0x3c, !PT ;  /* 0x000000070c0c7c12 */ /* 0x000fe4000f8e3cff */
[----:B-1----:R-:W-:-:S04]  /*2ca0*/  SHF.L.U32 R4, R10, 0x1f, RZ ;  /* 0x0000001f0a047819 */ /* 0x002fc800000006ff */
[----:B------:R-:W1:Y:S02]  /*2cb0*/  SYNCS.PHASECHK.TRANS64.TRYWAIT P1, [R2+URZ+0x50], R4 ;  /* 0x00005004020075a7 */ /* 0x000e6400080211ff */
[----:B-1----:R-:W-:Y:S05]  /*2cc0*/  @!P1 BRA `(.L_x_49) ;  /* 0x0000007000c49947 */ /* 0x002fea0003800000 */
.L_x_125:
[C---:B-1----:R-:W-:Y:S01]  /*2cd0*/  LEA R4, R11.reuse, UR6, 0x4 ;  /* 0x000000060b047c11 */ /* 0x042fe2000f8e20ff */
[----:B------:R-:W-:Y:S01]  /*2ce0*/  VIADD R2, R2, 0x60 ;  /* 0x0000006002027836 */ /* 0x000fe20000000000 */
[----:B------:R-:W-:Y:S01]  /*2cf0*/  SEL R8, R8, RZ, P0 ;  /* 0x000000ff08087207 */ /* 0x000fe20000000000 */
[----:B------:R-:W-:-:S03]  /*2d00*/  VIADD R11, R11, 0x1 ;  /* 0x000000010b0b7836 */ /* 0x000fc60000000000 */
[----:B------:R-:W1:Y:S01]  /*2d10*/  LDS.128 R4, [R4+0xd0] ;  /* 0x0000d00004047984 */ /* 0x000e620000000c00 */
[----:B------:R-:W-:Y:S02]  /*2d20*/  PRMT R2, RZ, 0x654, R2 ;  /* 0x00000654ff027816 */ /* 0x000fe40000000002 */
[C---:B------:R-:W-:Y:S01]  /*2d30*/  ISETP.NE.AND P1, PT, R11.reuse, 0x2, PT ;  /* 0x000000020b00780c */ /* 0x040fe20003f25270 */
[----:B------:R-:W-:Y:S01]  /*2d40*/  @!PT LDS RZ, [RZ] ;  /* 0x00000000fffff984 */ /* 0x000fe20000000800 */
[----:B------:R-:W-:Y:S01]  /*2d50*/  @!PT LDS RZ, [RZ] ;  /* 0x00000000fffff984 */ /* 0x000fe20000000800 */
[----:B------:R-:W-:Y:S01]  /*2d60*/  @!PT LDS RZ, [RZ] ;  /* 0x00000000fffff984 */ /* 0x000fe20000000800 */
[----:B------:R-:W-:Y:S01]  /*2d70*/  @!PT LDS RZ, [RZ] ;  /* 0x00000000fffff984 */ /* 0x000fe20000000800 */
[----:B------:R2:W-:Y:S06]  /*2d80*/  MEMBAR.ALL.CTA ;  /* 0x0000000000007992 */ /* 0x0005ec0000008000 */
[----:B--2---:R-:W2:Y:S01]  /*2d90*/  FENCE.VIEW.ASYNC.S ;  /* 0x00000000000073c6 */ /* 0x004ea20000000000 */
[----:B------:R-:W-:Y:S01]  /*2da0*/  SEL R11, R11, RZ, P1 ;  /* 0x000000ff0b0b7207 */ /* 0x000fe20000800000 */
[----:B--2---:R2:W-:Y:S01]  /*2db0*/  SYNCS.ARRIVE.TRANS64.RED.A1T0 RZ, [R2+URZ], RZ ;  /* 0x000000ff02ff79a7 */ /* 0x0045e200081004ff */
[----:B-1----:R-:W-:-:S02]  /*2dc0*/  LOP3.LUT P3, RZ, R6, 0x1, RZ, 0xc0, !PT ;  /* 0x0000000106ff7812 */ /* 0x002fc4000786c0ff */
[----:B------:R-:W-:-:S04]  /*2dd0*/  SEL R4, RZ, 0x1, P1 ;  /* 0x00000001ff047807 */ /* 0x000fc80000800000 */
[----:B------:R-:W-:Y:S02]  /*2de0*/  LOP3.LUT R10, R10, R4, RZ, 0x3c, !PT ;  /* 0x000000040a0a7212 */ /* 0x000fe400078e3cff */
[----:B--2---:R-:W-:-:S04]  /*2df0*/  SEL R2, RZ, 0x1, P0 ;  /* 0x00000001ff027807 */ /* 0x004fc80000000000 */
[----:B------:R-:W-:Y:S01]  /*2e00*/  LOP3.LUT R9, R9, R2, RZ, 0x3c, !PT ;  /* 0x0000000209097212 */ /* 0x000fe200078e3cff */
[----:B------:R-:W-:Y:S06]  /*2e10*/  @P3 BRA `(.L_x_50) ;  /* 0xfffffffc002c3947 */ /* 0x000fec000383ffff */
[----:B------:R-:W-:Y:S01]  /*2e20*/  ULEA UR4, UR5, UR6, 0x3 ;  /* 0x0000000605047291 */ /* 0x000fe2000f8e18ff */
[----:B------:R-:W-:-:S08]  /*2e30*/  SHF.L.U32 R2, R12, 0x1f, RZ ;  /* 0x0000001f0c027819 */ /* 0x000fd000000006ff */
[----:B------:R-:W1:Y:S02]  /*2e40*/  SYNCS.PHASECHK.TRANS64 P0, [UR4+0x60], R2 ;  /* 0x00006002ff0075a7 */ /* 0x000e640008001004 */
[----:B-1----:R-:W-:Y:S05]  /*2e50*/  @P0 BRA `(.L_x_51) ;  /* 0x0000000000080947 */ /* 0x002fea0003800000 */
[----:B------:R-:W1:Y:S02]  /*2e60*/  SYNCS.PHASECHK.TRANS64.TRYWAIT P0, [UR4+0x60], R2 ;  /* 0x00006002ff0075a7 */ /* 0x000e640008001104 */
[----:B-1----:R-:W-:Y:S05]  /*2e70*/  @!P0 BRA `(.L_x_52) ;  /* 0x00000070006c8947 */ /* 0x002fea0003800000 */
.L_x_51:
[----:B------:R-:W-:-:S04]  /*2e80*/  UIADD3 UR7, UPT, UPT, UR5, 0x1, URZ ;  /* 0x0000000105077890 */ /* 0x000fc8000fffe0ff */
[----:B------:R-:W-:-:S04]  /*2e90*/  UISETP.NE.AND UP0, UPT, UR7, 0x2, UPT ;  /* 0x000000020700788c */ /* 0x000fc8000bf05270 */
[----:B------:R-:W-:Y:S02]  /*2ea0*/  USEL UR8, URZ, 0x1, UP0 ;  /* 0x00000001ff087887 */ /* 0x000fe40008000000 */
[----:B------:R-:W-:-:S04]  /*2eb0*/  USEL UR7, UR7, URZ, UP0 ;  /* 0x000000ff07077287 */ /* 0x000fc80008000000 */
[----:B------:R-:W-:Y:S01]  /*2ec0*/  ULEA UR7, UR7, UR6, 0x3 ;  /* 0x0000000607077291 */ /* 0x000fe2000f8e18ff */
[----:B-1----:R-:W-:-:S04]  /*2ed0*/  LOP3.LUT R2, R12, UR8, RZ, 0x3c, !PT ;  /* 0x000000080c027c12 */ /* 0x002fc8000f8e3cff */
[----:B------:R-:W-:-:S04]  /*2ee0*/  SHF.L.U32 R0, R2, 0x1f, RZ ;  /* 0x0000001f02007819 */ /* 0x000fc800000006ff */
[----:B------:R-:W1:Y:S02]  /*2ef0*/  SYNCS.PHASECHK.TRANS64 P0, [UR7+0x60], R0 ;  /* 0x00006000ff0075a7 */ /* 0x000e640008001007 */
[----:B-1----:R-:W-:Y:S05]  /*2f00*/  @P0 EXIT ;  /* 0x000000000000094d */ /* 0x002fea0003800000 */
[----:B------:R-:W-:Y:S02]  /*2f10*/  SHF.L.U32 R2, R2, 0x1f, RZ ;  /* 0x0000001f02027819 */ /* 0x000fe400000006ff */
[----:B------:R-:W-:-:S07]  /*2f20*/  MOV R0, UR7 ;  /* 0x0000000700007c02 */ /* 0x000fce0008000f00 */
.L_x_53:
[----:B-1----:R1:W2:Y:S02]  /*2f30*/  SYNCS.PHASECHK.TRANS64.TRYWAIT P0, [R0+URZ+0x60], R2 ;  /* 0x00006002000075a7 */ /* 0x0022a400080011ff */
[----:B--2---:R-:W-:Y:S05]  /*2f40*/  @!P0 NANOSLEEP.SYNCS 0x989680 ;  /* 0x009896800000895d */ /* 0x004fea0003900000 */
[----:B------:R-:W2:Y:S02]  /*2f50*/  @!P0 SYNCS.PHASECHK.TRANS64 P0, [R0+URZ+0x60], R2 ;  /* 0x00006002000085a7 */ /* 0x000ea400080010ff */
[----:B--2---:R-:W-:Y:S05]  /*2f60*/  @P0 EXIT ;  /* 0x000000000000094d */ /* 0x004fea0003800000 */
[----:B------:R-:W-:Y:S05]  /*2f70*/  BRA `(.L_x_53) ;  /* 0xfffffffc00ec7947 */ /* 0x000fea000383ffff */
.L_x_46:
[----:B------:R-:W-:Y:S05]  /*2f80*/  BRA.U UP5, `(.L_x_54) ;  /* 0x0000001505247547 */ /* 0x000fea000b800000 */
[----:B------:R-:W-:Y:S01]  /*2f90*/  UMOV UR6, 0x40 ;  /* 0x0000004000067882 */ /* 0x000fe20000000000 */
[----:B------:R-:W-:Y:S01]  /*2fa0*/  NOP ;  /* 0x0000000000007918 */ /* 0x000fe20000000000 */
[----:B------:R-:W-:Y:S01]  /*2fb0*/  ULEA UR6, UR5, UR6, 0x18 ;  /* 0x0000000605067291 */ /* 0x000fe2000f8ec0ff */
[----:B------:R-:W-:Y:S02]  /*2fc0*/  UMOV UR4, 0x400 ;  /* 0x0000040000047882 */ /* 0x000fe40000000000 */
[----:B------:R-:W-:-:S06]  /*2fd0*/  ULEA UR5, UR5, UR4, 0x18 ;  /* 0x0000000405057291 */ /* 0x000fcc000f8ec0ff */
[----:B------:R-:W1:Y:S02]  /*2fe0*/  LDS.U8 R0, [UR6+0x1c] ;  /* 0x00001c06ff007984 */ /* 0x000e640008000000 */
[----:B-1----:R-:W-:-:S13]  /*2ff0*/  ISETP.NE.AND P0, PT, R0, RZ, PT ;  /* 0x000000ff0000720c */ /* 0x002fda0003f05270 */
[----:B------:R-:W-:Y:S05]  /*3000*/  @P0 BRA `(.L_x_55) ;  /* 0x0000000400080947 */ /* 0x000fea0003800000 */
[----:B------:R-:W-:Y:S02]  /*3010*/  UISETP.NE.U32.AND UP1, UPT, UR70, 0x1, UPT ;  /* 0x000000014600788c */ /* 0x000fe4000bf25070 */
[----:B------:R-:W-:-:S07]  /*3020*/  UIADD3 UR7, UPT, UPT, UR6, 0x8, URZ ;  /* 0x0000000806077890 */ /* 0x000fce000fffe0ff */
[----:B------:R-:W-:Y:S05]  /*3030*/  BRA.U !UP1, `(.L_x_56) ;  /* 0x00000001099c7547 */ /* 0x000fea000b800000 */
[----:B------:R-:W-:Y:S01]  /*3040*/  ELECT P0, URZ, PT ;  /* 0x0000000000ff782f */ /* 0x000fe20003800000 */
[----:B------:R-:W-:-:S12]  /*3050*/  BSSY B0, `(.L_x_56) ;  /* 0x0000025000007945 */ /* 0x000fd80003800000 */
[----:B------:R-:W-:Y:S05]  /*3060*/  @!P0 BRA `(.L_x_57) ;  /* 0x00000000008c8947 */ /* 0x000fea0003800000 */
[----:B------:R-:W-:-:S05]  /*3070*/  UMOV UR4, 0x10 ;  /* 0x0000001000047882 */ /* 0x000fca0000000000 */
[----:B------:R-:W-:Y:S04]  /*3080*/  DEPBAR.LE SB1, 0x36 ;  /* 0x00009d800000791a */ /* 0x000fe80000000000 */
[----:B------:R-:W1:Y:S02]  /*3090*/  UTCATOMSWS.2CTA.FIND_AND_SET.ALIGN UP0, UR4, UR4 ;  /* 0x00000004000475e3 */ /* 0x000e640008200800 */
[----:B-1----:R-:W-:Y:S01]  /*30a0*/  MOV R10, UR4 ;  /* 0x00000004000a7c02 */ /* 0x002fe20008000f00 */
[----:B------:R-:W-:Y:S06]  /*30b0*/  BRA.U UP0, `(.L_x_58) ;  /* 0x0000000100187547 */ /* 0x000fec000b800000 */
.L_x_59:
[----:B------:R-:W-:Y:S05]  /*30c0*/  NANOSLEEP 0x64 ;  /* 0x000000640000795d */ /* 0x000fea0003800000 */
[----:B------:R-:W-:-:S05]  /*30d0*/  UMOV UR4, 0x10 ;  /* 0x0000001000047882 */ /* 0x000fca0000000000 */
[----:B------:R-:W-:Y:S04]  /*30e0*/  DEPBAR.LE SB1, 0x36 ;  /* 0x00009d800000791a */ /* 0x000fe80000000000 */
[----:B------:R-:W1:Y:S02]  /*30f0*/  UTCATOMSWS.2CTA.FIND_AND_SET.ALIGN UP0, UR4, UR4 ;  /* 0x00000004000475e3 */ /* 0x000e640008200800 */
[----:B-1----:R-:W-:Y:S01]  /*3100*/  MOV R10, UR4 ;  /* 0x00000004000a7c02 */ /* 0x002fe20008000f00 */
[----:B------:R-:W-:Y:S05]  /*3110*/  BRA.U !UP0, `(.L_x_59) ;  /* 0xfffffffd08e87547 */ /* 0x000fea000b83ffff */
.L_x_58:
[----:B------:R-:W1:Y:S01]  /*3120*/  LDS R6, [UR6+0x10] ;  /* 0x00001006ff067984 */ /* 0x000e620008000800 */
[----:B------:R-:W-:Y:S01]  /*3130*/  IMAD.U32 R0, RZ, RZ, UR5 ;  /* 0x00000005ff007e24 */ /* 0x000fe2000f8e00ff */
[----:B------:R-:W-:-:S03]  /*3140*/  MOV R4, UR69 ;  /* 0x0000004500047c02 */ /* 0x000fc60008000f00 */
[----:B------:R-:W-:Y:S01]  /*3150*/  VIADD R0, R0, 0xf0 ;  /* 0x000000f000007836 */ /* 0x000fe20000000000 */
[----:B-1----:R-:W-:-:S04]  /*3160*/  SHF.L.U32 R6, R6, 0x1f, RZ ;  /* 0x0000001f06067819 */ /* 0x002fc800000006ff */
[----:B------:R-:W1:Y:S02]  /*3170*/  SYNCS.PHASECHK.TRANS64.TRYWAIT P0, [UR6+0x8], R6 ;  /* 0x00000806ff0075a7 */ /* 0x000e640008001106 */
[----:B-1----:R-:W-:Y:S05]  /*3180*/  @P0 BRA `(.L_x_60) ;  /* 0x0000000000080947 */ /* 0x002fea0003800000 */
[----:B------:R-:W1:Y:S02]  /*3190*/  SYNCS.PHASECHK.TRANS64.TRYWAIT P0, [UR6+0x8], R6 ;  /* 0x00000806ff0075a7 */ /* 0x000e640008001106 */
[----:B-1----:R-:W-:Y:S05]  /*31a0*/  @!P0 BRA `(.L_x_61) ;  /* 0x0000006c00b88947 */ /* 0x002fea0003800000 */
.L_x_60:
[----:B------:R-:W-:Y:S01]  /*31b0*/  PRMT R4, R4, 0x654, R0 ;  /* 0x0000065404047816 */ /* 0x000fe20000000000 */
[----:B------:R-:W-:Y:S01]  /*31c0*/  HFMA2 R0, -RZ, RZ, 0, 5.9604644775390625e-08 ;  /* 0x00000001ff007431 */ /* 0x000fe200000001ff */
[----:B------:R-:W-:Y:S01]  /*31d0*/  UPRMT UR4, UR69, 0x654, UR7 ;  /* 0x0000065445047896 */ /* 0x000fe20008000007 */
[----:B------:R-:W-:Y:S02]  /*31e0*/  IMAD.MOV.U32 R8, RZ, RZ, 0xffff ;  /* 0x0000ffffff087424 */ /* 0x000fe400078e00ff */
[----:B-1----:R-:W-:Y:S02]  /*31f0*/  IMAD.MOV.U32 R6, RZ, RZ, 0x4 ;  /* 0x00000004ff067424 */ /* 0x002fe400078e00ff */
[----:B------:R-:W-:Y:S01]  /*3200*/  IMAD.SHL.U32 R9, R10, 0x20, RZ ;  /* 0x000000200a097824 */ /* 0x000fe200078e00ff */
[----:B------:R-:W-:Y:S02]  /*3210*/  MOV R5, UR4 ;  /* 0x0000000400057c02 */ /* 0x000fe40008000f00 */
[-C--:B------:R-:W-:Y:S01]  /*3220*/  SHF.L.U32 R8, R8, R10.reuse, RZ ;  /* 0x0000000a08087219 */ /* 0x080fe200000006ff */
[----:B------:R1:W-:Y:S01]  /*3230*/  SYNCS.ARRIVE.TRANS64.RED RZ, [UR4], R6 ;  /* 0x00000006ffff79a7 */ /* 0x0003e20008000404 */
[----:B------:R-:W-:Y:S01]  /*3240*/  SHF.L.U32 R7, R0, R10, RZ ;  /* 0x0000000a00077219 */ /* 0x000fe200000006ff */
[----:B------:R1:W-:Y:S04]  /*3250*/  STS [UR5+0xf0], R9 ;  /* 0x0000f009ff007988 */ /* 0x0003e80008000805 */
[----:B------:R1:W-:Y:S04]  /*3260*/  STAS [R4.64], R10 ;  /* 0x0000000a04007dbd */ /* 0x0003e8000c0008ff */
[----:B------:R1:W-:Y:S04]  /*3270*/  ATOMS.OR RZ, [UR6+0x14], R8 ;  /* 0x00001408ffff798c */ /* 0x0003e8000b000006 */
[----:B------:R1:W-:Y:S04]  /*3280*/  ATOMS.OR RZ, [UR6+0x18], R7 ;  /* 0x00001807ffff798c */ /* 0x0003e8000b000006 */
[----:B------:R1:W-:Y:S02]  /*3290*/  ATOMS.XOR RZ, [UR6+0x10], R0 ;  /* 0x00001000ffff798c */ /* 0x0003e4000b800006 */
.L_x_57:
[----:B------:R-:W-:Y:S05]  /*32a0*/  BSYNC B0 ;  /* 0x0000000000007941 */ /* 0x000fea0003800000 */
.L_x_56:
[----:B------:R-:W-:Y:S05]  /*32b0*/  BRA.U UP1, `(.L_x_62) ;  /* 0x00000001016c7547 */ /* 0x000fea000b800000 */
[----:B------:R-:W-:-:S03]  /*32c0*/  UMOV UR4, 0xffffffff ;  /* 0xffffffff00047882 */ /* 0x000fc60000000000 */
[----:B------:R-:W-:Y:S05]  /*32d0*/  BRA.DIV UR4, `(.L_x_63) ;  /* 0x0000006e04847947 */ /* 0x000fea000b800000 */
[----:B------:R-:W-:-:S13]  /*32e0*/  ELECT P0, URZ, PT ;  /* 0x0000000000ff782f */ /* 0x000fda0003800000 */
.L_x_129:
[----:B------:R-:W-:Y:S05]  /*32f0*/  @!P0 BRA `(.L_x_62) ;  /* 0x00000000005c8947 */ /* 0x000fea0003800000 */
[----:B-1----:R-:W1:Y:S02]  /*3300*/  LDS R4, [UR6+0x10] ;  /* 0x00001006ff047984 */ /* 0x002e640008000800 */
[----:B-1----:R-:W-:-:S04]  /*3310*/  SHF.L.U32 R4, R4, 0x1f, RZ ;  /* 0x0000001f04047819 */ /* 0x002fc800000006ff */
[----:B------:R-:W1:Y:S02]  /*3320*/  SYNCS.PHASECHK.TRANS64.TRYWAIT P0, [UR6+0x8], R4 ;  /* 0x00000804ff0075a7 */ /* 0x000e640008001106 */
[----:B-1----:R-:W-:Y:S05]  /*3330*/  @P0 BRA `(.L_x_64) ;  /* 0x0000000000080947 */ /* 0x002fea0003800000 */
[----:B------:R-:W1:Y:S02]  /*3340*/  SYNCS.PHASECHK.TRANS64.TRYWAIT P0, [UR6+0x8], R4 ;  /* 0x00000804ff0075a7 */ /* 0x000e640008001106 */
[----:B-1----:R-:W-:Y:S05]  /*3350*/  @!P0 BRA `(.L_x_65) ;  /* 0x0000006c00888947 */ /* 0x002fea0003800000 */
.L_x_64:
[----:B------:R-:W2:Y:S01]  /*3360*/  LDS R6, [UR5+0xf0] ;  /* 0x0000f005ff067984 */ /* 0x000ea20008000800 */
[----:B-1----:R-:W-:Y:S02]  /*3370*/  HFMA2 R0, -RZ, RZ, 0, 5.9604644775390625e-08 ;  /* 0x00000001ff007431 */ /* 0x002fe400000001ff */
[----:B------:R-:W-:Y:S01]  /*3380*/  IMAD.MOV.U32 R4, RZ, RZ, 0xffff ;  /* 0x0000ffffff047424 */ /* 0x000fe200078e00ff */
[----:B------:R-:W-:Y:S01]  /*3390*/  UPRMT UR4, UR69, 0x654, UR7 ;  /* 0x0000065445047896 */ /* 0x000fe20008000007 */
[----:B--2---:R-:W-:-:S03]  /*33a0*/  IMAD.SHL.U32 R5, R6, 0x20, RZ ;  /* 0x0000002006057824 */ /* 0x004fc600078e00ff */
[-C--:B------:R-:W-:Y:S02]  /*33b0*/  SHF.L.U32 R4, R4, R6.reuse, RZ ;  /* 0x0000000604047219 */ /* 0x080fe400000006ff */
[----:B------:R-:W-:Y:S01]  /*33c0*/  SHF.L.U32 R6, R0, R6, RZ ;  /* 0x0000000600067219 */ /* 0x000fe200000006ff */
[----:B------:R2:W-:Y:S04]  /*33d0*/  STS [UR5+0xf0], R5 ;  /* 0x0000f005ff007988 */ /* 0x0005e80008000805 */
[----:B------:R2:W-:Y:S04]  /*33e0*/  ATOMS.OR RZ, [UR6+0x14], R4 ;  /* 0x00001404ffff798c */ /* 0x0005e8000b000006 */
[----:B------:R2:W-:Y:S01]  /*33f0*/  ATOMS.OR RZ, [UR6+0x18], R6 ;  /* 0x00001806ffff798c */ /* 0x0005e2000b000006 */
[----:B------:R-:W-:Y:S03]  /*3400*/  SYNCS.ARRIVE.TRANS64.RED.A1T0 RZ, [UR4], RZ ;  /* 0x000000ffffff79a7 */ /* 0x000fe60008100404 */
[----:B------:R2:W-:Y:S01]  /*3410*/  ATOMS.XOR RZ, [UR6+0x10], R0 ;  /* 0x00001000ffff798c */ /* 0x0005e2000b800006 */
[----:B------:R-:W-:Y:S05]  /*3420*/  BRA `(.L_x_62) ;  /* 0x0000000000107947 */ /* 0x000fea0003800000 */
.L_x_55:
[----:B------:R-:W-:Y:S02]  /*3430*/  MOV R0, 0xffffffff ;  /* 0xffffffff00007802 */ /* 0x000fe40000000f00 */
[----:B------:R-:W-:-:S03]  /*3440*/  MOV R4, 0x3470 ;  /* 0x0000347000047802 */ /* 0x000fc60000000f00 */
[----:B------:R1:W-:Y:S04]  /*3450*/  STS [UR5+0xf0], R0 ;  /* 0x0000f000ff007988 */ /* 0x0003e80008000805 */
[----:B-1---5:R-:W-:Y:S05]  /*3460*/  CALL.REL.NOINC `($__internal_1_$__cuda_sm10x_tcgen05_guardrail_trap_phase_invalid_during_alloc) ;  /* 0x00000070007c7944 */ /* 0x022fea0003c00000 */
.L_x_62:
[----:B------:R-:W-:Y:S05]  /*3470*/  WARPSYNC.ALL ;  /* 0x0000000000007948 */ /* 0x000fea0003800000 */
[----:B------:R-:W3:Y:S01]  /*3480*/  S2UR UR4, SR_CgaCtaId ;  /* 0x00000000000479c3 */ /* 0x000ee20000008800 */
[----:B------:R-:W-:Y:S01]  /*3490*/  UMOV UR43, 0x400 ;  /* 0x00000400002b7882 */ /* 0x000fe20000000000 */
[----:B------:R-:W-:-:S06]  /*34a0*/  NOP ;  /* 0x0000000000007918 */ /* 0x000fcc0000000000 */
[----:B------:R-:W-:Y:S06]  /*34b0*/  BAR.ARV 0x6, 0xa0 ;  /* 0x0182800000007b1d */ /* 0x000fec0000002000 */
[----:B------:R-:W4:Y:S01]  /*34c0*/  LDCU UR6, c[0x0][0x38c] ;  /* 0x00007180ff0677ac */ /* 0x000f220008000800 */
[----:B------:R-:W-:Y:S01]  /*34d0*/  LOP3.LUT R3, R3, 0xffff, RZ, 0xc0, !PT ;  /* 0x0000ffff03037812 */ /* 0x000fe200078ec0ff */
[----:B-1----:R-:W-:Y:S01]  /*34e0*/  IMAD.MOV.U32 R10, RZ, RZ, 0x1 ;  /* 0x00000001ff0a7424 */ /* 0x002fe200078e00ff */
[----:B------:R-:W-:Y:S02]  /*34f0*/  LOP3.LUT R2, R2, 0xffff, RZ, 0xc0, !PT ;  /* 0x0000ffff02027812 */ /* 0x000fe400078ec0ff */
[----:B------:R-:W-:-:S02]  /*3500*/  CS2R R8, SRZ ;  /* 0x0000000000087805 */ /* 0x000fc4000001ff00 */
[----:B------:R-:W-:Y:S01]  /*3510*/  R2UR UR45, R3 ;  /* 0x00000000032d72ca */ /* 0x000fe200000e0000 */
[----:B------:R-:W-:Y:S01]  /*3520*/  UMOV UR48, URZ ;  /* 0x000000ff00307c82 */ /* 0x000fe20008000000 */
[----:B------:R-:W-:Y:S01]  /*3530*/  R2UR UR67, R2 ;  /* 0x00000000024372ca */ /* 0x000fe200000e0000 */
[----:B------:R-:W-:Y:S01]  /*3540*/  IMAD.MOV.U32 R2, RZ, RZ, RZ ;  /* 0x000000ffff027224 */ /* 0x000fe200078e00ff */
[----:B------:R-:W-:Y:S01]  /*3550*/  UMOV UR40, URZ ;  /* 0x000000ff00287c82 */ /* 0x000fe20008000000 */
[----:B---3--:R-:W-:Y:S01]  /*3560*/  ULEA UR43, UR4, UR43, 0x18 ;  /* 0x0000002b042b7291 */ /* 0x008fe2000f8ec0ff */
[----:B------:R-:W-:Y:S01]  /*3570*/  UMOV UR39, URZ ;  /* 0x000000ff00277c82 */ /* 0x000fe20008000000 */
[----:B------:R-:W-:Y:S02]  /*3580*/  UISETP.NE.AND UP3, UPT, UR70, URZ, UPT ;  /* 0x000000ff4600728c */ /* 0x000fe4000bf65270 */
[----:B------:R-:W-:Y:S02]  /*3590*/  UIADD3 UR5, UPT, UPT, UR43, 0xa200, URZ ;  /* 0x0000a2002b057890 */ /* 0x000fe4000fffe0ff */
[----:B------:R-:W-:-:S03]  /*35a0*/  UIADD3 UR4, UPT, UPT, UR43, 0x22200, URZ ;  /* 0x000222002b047890 */ /* 0x000fc6000fffe0ff */
[----:B--2---:R-:W1:Y:S01]  /*35b0*/  LDS R0, [UR43+0xf0] ;  /* 0x0000f02bff007984 */ /* 0x004e620008000800 */
[----:B----4-:R-:W-:Y:S02]  /*35c0*/  UIADD3 UR6, UPT, UPT, UR6, 0xff, URZ ;  /* 0x000000ff06067890 */ /* 0x010fe4000fffe0ff */
[----:B------:R-:W-:Y:S02]  /*35d0*/  USHF.R.U32.HI UR5, URZ, 0x4, UR5 ;  /* 0x00000004ff057899 */ /* 0x000fe40008011605 */
[----:B------:R-:W-:Y:S02]  /*35e0*/  USHF.R.S32.HI UR49, URZ, 0x1f, UR6 ;  /* 0x0000001fff317899 */ /* 0x000fe40008011406 */
[----:B------:R-:W-:Y:S02]  /*35f0*/  USHF.R.U32.HI UR4, URZ, 0x4, UR4 ;  /* 0x00000004ff047899 */ /* 0x000fe40008011604 */
[----:B------:R-:W-:Y:S02]  /*3600*/  ULEA.HI UR49, UR49, UR6, URZ, 0x8 ;  /* 0x0000000631317291 */ /* 0x000fe4000f8f40ff */
[----:B------:R-:W-:-:S02]  /*3610*/  ULOP3.LUT UR5, UR5, 0x3fff, URZ, 0xc0, !UPT ;  /* 0x00003fff05057892 */ /* 0x000fc4000f8ec0ff */
[----:B------:R-:W-:Y:S02]  /*3620*/  USHF.R.S32.HI UR49, URZ, 0x8, UR49 ;  /* 0x00000008ff317899 */ /* 0x000fe40008011431 */
[----:B------:R-:W-:Y:S02]  /*3630*/  ULOP3.LUT UR4, UR4, 0x3fff, URZ, 0xc0, !UPT ;  /* 0x00003fff04047892 */ /* 0x000fe4000f8ec0ff */
[----:B------:R-:W-:Y:S01]  /*3640*/  UISETP.LT.AND UP0, UPT, UR49, 0x1, UPT ;  /* 0x000000013100788c */ /* 0x000fe2000bf01270 */
[----:B------:R-:W-:Y:S01]  /*3650*/  UMOV UR64, 0x0 ;  /* 0x0000000000407882 */ /* 0x000fe20000000000 */
        /* <DEDUP_REMOVED lines=9> */
[----:B------:R-:W-:-:S02]  /*36f0*/  ULOP3.LUT UR46, UR5, 0x10000, URZ, 0xfc, !UPT ;  /* 0x00010000052e7892 */ /* 0x000fc4000f8efcff */
[----:B------:R-:W-:Y:S02]  /*3700*/  ULOP3.LUT UR4, UR4, 0x10000, URZ, 0xfc, !UPT ;  /* 0x0001000004047892 */ /* 0x000fe4000f8efcff */
[----:B------:R-:W-:Y:S01]  /*3710*/  USEL UR66, UR49, 0x1, !UP0 ;  /* 0x0000000131427887 */ /* 0x000fe2000c000000 */
[----:B------:R-:W-:Y:S01]  /*3720*/  UMOV UR54, 0x0 ;  /* 0x0000000000367882 */ /* 0x000fe20000000000 */
[----:B------:R-:W-:Y:S01]  /*3730*/  UMOV UR55, 0x10280010 ;  /* 0x1028001000377882 */ /* 0x000fe20000000000 */
[----:B------:R-:W-:Y:S01]  /*3740*/  UMOV UR52, 0x0 ;  /* 0x0000000000347882 */ /* 0x000fe20000000000 */
[----:B------:R-:W-:Y:S01]  /*3750*/  UMOV UR53, 0x10280010 ;  /* 0x1028001000357882 */ /* 0x000fe20000000000 */
[----:B------:R-:W-:Y:S01]  /*3760*/  UMOV UR50, 0x0 ;  /* 0x0000000000327882 */ /* 0x000fe20000000000 */
[----:B-1----:R-:W-:Y:S01]  /*3770*/  R2UR UR68, R0 ;  /* 0x00000000004472ca */ /* 0x002fe200000e0000 */
[----:B------:R-:W-:-:S14]  /*3780*/  UMOV UR51, 0x10280010 ;  /* 0x1028001000337882 */ /* 0x000fdc0000000000 */
.L_x_73:
[C---:B------:R-:W-:Y:S02]  /*3790*/  LEA R0, R2.reuse, UR43, 0x3 ;  /* 0x0000002b02007c11 */ /* 0x040fe4000f8e18ff */
[----:B------:R-:W-:Y:S02]  /*37a0*/  SHF.L.U32 R3, R9, 0x1f, RZ ;  /* 0x0000001f09037819 */ /* 0x000fe400000006ff */
[----:B------:R-:W-:Y:S02]  /*37b0*/  LEA R4, R2, UR43, 0x4 ;  /* 0x0000002b02047c11 */ /* 0x000fe4000f8e20ff */
[----:B------:R-:W1:Y:S02]  /*37c0*/  SYNCS.PHASECHK.TRANS64.TRYWAIT P0, [R0+URZ+0x50], R3 ;  /* 0x00005003000075a7 */ /* 0x000e6400080011ff */
[----:B-1----:R-:W-:Y:S05]  /*37d0*/  @!P0 BRA `(.L_x_66) ;  /* 0x0000006800808947 */ /* 0x002fea0003800000 */
.L_x_130:
[----:B------:R-:W2:Y:S01]  /*37e0*/  LDS.128 R4, [R4+0xd0] ;  /* 0x0000d00004047984 */ /* 0x000ea20000000c00 */
[----:B-1----:R-:W-:Y:S01]  /*37f0*/  VIADD R0, R0, 0x60 ;  /* 0x0000006000007836 */ /* 0x002fe20000000000 */
[----:B------:R-:W-:Y:S01]  /*3800*/  IADD3 R2, PT, PT, R2, 0x1, RZ ;  /* 0x0000000102027810 */ /* 0x000fe20007ffe0ff */
[----:B------:R-:W-:Y:S01]  /*3810*/  @!PT LDS RZ, [RZ] ;  /* 0x00000000fffff984 */ /* 0x000fe20000000800 */
[----:B------:R-:W-:Y:S01]  /*3820*/  @!PT LDS RZ, [RZ] ;  /* 0x00000000fffff984 */ /* 0x000fe20000000800 */
[----:B------:R-:W-:Y:S01]  /*3830*/  @!PT LDS RZ, [RZ] ;  /* 0x00000000fffff984 */ /* 0x000fe20000000800 */
[----:B------:R-:W-:Y:S01]  /*3840*/  @!PT LDS RZ, [RZ] ;  /* 0x00000000fffff984 */ /* 0x000fe20000000800 */
[----:B------:R1:W-:Y:S06]  /*3850*/  MEMBAR.ALL.CTA ;  /* 0x0000000000007992 */ /* 0x0003ec0000008000 */
[----:B-1----:R-:W1:Y:S01]  /*3860*/  FENCE.VIEW.ASYNC.S ;  /* 0x00000000000073c6 */ /* 0x002e620000000000 */
[----:B------:R-:W-:-:S04]  /*3870*/  PRMT R0, RZ, 0x654, R0 ;  /* 0x00000654ff007816 */ /* 0x000fc80000000000 */
[----:B-1----:R1:W-:Y:S01]  /*3880*/  SYNCS.ARRIVE.TRANS64.RED.A1T0 RZ, [R0+URZ], RZ ;  /* 0x000000ff00ff79a7 */ /* 0x0023e200081004ff */
[----:B------:R-:W-:Y:S05]  /*3890*/  BRA.U UP3, `(.L_x_67) ;  /* 0x0000000503587547 */ /* 0x000fea000b800000 */
[----:B------:R-:W3:Y:S01]  /*38a0*/  LDCU UR5, c[0x0][0x38c] ;  /* 0x00007180ff0577ac */ /* 0x000ee20008000800 */
[----:B------:R-:W-:Y:S02]  /*38b0*/  PLOP3.LUT P1, PT, PT, PT, PT, 0x80, 0x8 ;  /* 0x000000000008781c */ /* 0x000fe40003f2f070 */
[----:B------:R-:W-:Y:S01]  /*38c0*/  SHF.L.U32 R3, R10, 0x1f, RZ ;  /* 0x0000001f0a037819 */ /* 0x000fe200000006ff */
[----:B------:R-:W-:Y:S02]  /*38d0*/  ULEA UR47, UR48, UR43, 0x3 ;  /* 0x0000002b302f7291 */ /* 0x000fe4000f8e18ff */
[----:B------:R-:W-:Y:S02]  /*38e0*/  UIMAD UR38, UR48, 0xa0, UR68 ;  /* 0x000000a0302678a4 */ /* 0x000fe4000f8e0244 */
[----:B---3--:R-:W-:-:S06]  /*38f0*/  UISETP.GE.AND UP0, UPT, UR5, 0x1, UPT ;  /* 0x000000010500788c */ /* 0x008fcc000bf06270 */
[----:B------:R-:W-:-:S05]  /*3900*/  PLOP3.LUT P0, PT, PT, PT, UP0, 0x80, 0x8 ;  /* 0x000000000008781c */ /* 0x000fca0003f0f008 */
[----:B------:R-:W-:-:S08]  /*3910*/  @UP0 ULEA UR5, UR40, UR43, 0x3 ;  /* 0x0000002b28050291 */ /* 0x000fd0000f8e18ff */
[----:B-1----:R-:W-:-:S04]  /*3920*/  @P0 SHF.L.U32 R0, R8, 0x1f, RZ ;  /* 0x0000001f08000819 */ /* 0x002fc800000006ff */
[----:B------:R1:W3:Y:S01]  /*3930*/  @P0 SYNCS.PHASECHK.TRANS64.TRYWAIT P1, [UR5], R0 ;  /* 0x00000000ff0005a7 */ /* 0x0002e20008021105 */
[----:B------:R-:W4:Y:S02]  /*3940*/  SYNCS.PHASECHK.TRANS64.TRYWAIT P0, [UR47+0x88], R3 ;  /* 0x00008803ff0075a7 */ /* 0x000f24000800112f */
[----:B-1-34-:R-:W-:Y:S05]  /*3950*/  @!P0 BRA `(.L_x_68) ;  /* 0x0000006800348947 */ /* 0x01afea0003800000 */
.L_x_132:
[----:B------:R-:W-:Y:S01]  /*3960*/  UMOV UR44, UR39 ;  /* 0x00000027002c7c82 */ /* 0x000fe20008000000 */
[----:B------:R-:W-:Y:S05]  /*3970*/  BRA.U !UP0, `(.L_x_69) ;  /* 0x0000000508107547 */ /* 0x000fea000b800000 */
[----:B------:R-:W-:Y:S02]  /*3980*/  UIADD3 UR44, UPT, UPT, UR66, UR39, URZ ;  /* 0x00000027422c7290 */ /* 0x000fe4000fffe0ff */
[----:B------:R-:W-:Y:S01]  /*3990*/  UPLOP3.LUT UP2, UPT, UPT, UPT, UPT, 0x40, 0x4 ;  /* 0x000000000004789c */ /* 0x000fe20003f4e870 */
[----:B------:R-:W-:Y:S01]  /*39a0*/  UMOV UR41, UR49 ;  /* 0x0000003100297c82 */ /* 0x000fe20008000000 */
[----:B------:R-:W-:-:S09]  /*39b0*/  UMOV UR5, UR40 ;  /* 0x0000002800057c82 */ /* 0x000fd20008000000 */
.L_x_72:
[----:B---3--:R-:W-:Y:S01]  /*39c0*/  ULEA UR7, UR5, UR43, 0x3 ;  /* 0x0000002b05077291 */ /* 0x008fe2000f8e18ff */
[----:B----4-:R-:W-:Y:S11]  /*39d0*/  @P1 BRA `(.L_x_70) ;  /* 0x00000000000c1947 */ /* 0x010ff60003800000 */
[----:B-1----:R-:W-:Y:S04]  /*39e0*/  SHF.L.U32 R3, R8, 0x1f, RZ ;  /* 0x0000001f08037819 */ /* 0x002fe800000006ff */
[----:B------:R-:W1:Y:S02]  /*39f0*/  SYNCS.PHASECHK.TRANS64.TRYWAIT P0, [UR7], R3 ;  /* 0x00000003ff0075a7 */ /* 0x000e640008001107 */
[----:B-1----:R-:W-:Y:S05]  /*3a00*/  @!P0 BRA `(.L_x_71) ;  /* 0x0000006800208947 */ /* 0x002fea0003800000 */
.L_x_70:
[----:B------:R-:W-:Y:S01]  /*3a10*/  UISETP.NE.AND UP0, UPT, UR41, 0x1, UPT ;  /* 0x000000012900788c */ /* 0x000fe2000bf05270 */
[----:B------:R-:W-:Y:S01]  /*3a20*/  PLOP3.LUT P1, PT, PT, PT, PT, 0x80, 0x8 ;  /* 0x000000000008781c */ /* 0x000fe20003f2f070 */
[----:B------:R-:W-:Y:S02]  /*3a30*/  UIADD3 UR6, UPT, UPT, UR5, 0x1, URZ ;  /* 0x0000000105067890 */ /* 0x000fe4000fffe0ff */
[----:B------:R-:W-:Y:S02]  /*3a40*/  UIADD3 UR42, UPT, UPT, UR7, 0x18, URZ ;  /* 0x00000018072a7890 */ /* 0x000fe4000fffe0ff */
[----:B------:R-:W-:Y:S01]  /*3a50*/  UISETP.NE.AND UP1, UPT, UR6, 0x3, UPT ;  /* 0x000000030600788c */ /* 0x000fe2000bf25270 */
[----:B------:R-:W-:Y:S01]  /*3a60*/  PLOP3.LUT P0, PT, PT, PT, UP0, 0x80, 0x8 ;  /* 0x000000000008781c */ /* 0x000fe20003f0f008 */
[----:B------:R-:W-:Y:S02]  /*3a70*/  UIADD3 UR39, UPT, UPT, UR39, 0x1, URZ ;  /* 0x0000000127277890 */ /* 0x000fe4000fffe0ff */
[----:B------:R-:W-:Y:S02]  /*3a80*/  USEL UR8, URZ, 0x1, UP1 ;  /* 0x00000001ff087887 */ /* 0x000fe40008800000 */
[----:B------:R-:W-:Y:S02]  /*3a90*/  USEL UR40, UR6, URZ, UP1 ;  /* 0x000000ff06287287 */ /* 0x000fe40008800000 */
[----:B------:R-:W-:Y:S02]  /*3aa0*/  UIADD3 UR41, UPT, UPT, UR41, -0x1, URZ ;  /* 0xffffffff29297890 */ /* 0x000fe4000fffe0ff */
[----:B------:R-:W-:Y:S01]  /*3ab0*/  @UP0 ULEA UR6, UR40, UR43, 0x3 ;  /* 0x0000002b28060291 */ /* 0x000fe2000f8e18ff */
[----:B------:R-:W-:Y:S01]  /*3ac0*/  LOP3.LUT R8, R8, UR8, RZ, 0x3c, !PT ;  /* 0x0000000808087c12 */ /* 0x000fe2000f8e3cff */
[----:B------:R-:W-:Y:S02]  /*3ad0*/  ULEA UR8, UR5, UR46, 0xb ;  /* 0x0000002e05087291 */ /* 0x000fe4000f8e58ff */
[----:B------:R-:W-:Y:S01]  /*3ae0*/  UISETP.NE.AND UP0, UPT, UR39, UR44, UPT ;  /* 0x0000002c2700728c */ /* 0x000fe2000bf05270 */
[----:B-1----:R-:W-:Y:S01]  /*3af0*/  @P0 SHF.L.U32 R0, R8, 0x1f, RZ ;  /* 0x0000001f08000819 */ /* 0x002fe200000006ff */
[----:B------:R-:W-:Y:S02]  /*3b00*/  UIADD3 UR34, UPT, UPT, UR8, 0x2, URZ ;  /* 0x0000000208227890 */ /* 0x000fe4000fffe0ff */
[----:B------:R-:W-:Y:S01]  /*3b10*/  UIADD3 UR30, UPT, UPT, UR8, 0x4, URZ ;  /* 0x00000004081e7890 */ /* 0x000fe2000fffe0ff */
[----:B------:R3:W4:Y:S01]  /*3b20*/  @P0 SYNCS.PHASECHK.TRANS64.TRYWAIT P1, [UR6], R0 ;  /* 0x00000000ff0005a7 */ /* 0x0007220008021106 */
[----:B------:R-:W-:Y:S02]  /*3b30*/  UIMAD UR6, UR5, 0x500, UR4 ;  /* 0x00000500050678a4 */ /* 0x000fe4000f8e0204 */
[----:B------:R-:W-:Y:S02]  /*3b40*/  UIADD3 UR26, UPT, UPT, UR8, 0x6, URZ ;  /* 0x00000006081a7890 */ /* 0x000fe4000fffe0ff */
        /* <DEDUP_REMOVED lines=10> */
[----:B------:R-:W-:Y:S01]  /*3bf0*/  UIADD3 UR10, UPT, UPT, UR8, 0x406, URZ ;  /* 0x00000406080a7890 */ /* 0x000fe2000fffe0ff */
[----:B------:R-:W-:Y:S01]  /*3c00*/  UMOV UR7, 0x40004040 ;  /* 0x4000404000077882 */ /* 0x000fe20000000000 */
[----:B------:R-:W-:Y:S01]  /*3c10*/  UMOV UR9, 0x40004040 ;  /* 0x4000404000097882 */ /* 0x000fe20000000000 */
[----:B------:R-:W-:Y:S01]  /*3c20*/  UMOV UR37, 0x40004040 ;  /* 0x4000404000257882 */ /* 0x000fe20000000000 */
[----:B------:R3:W-:Y:S01]  /*3c30*/  UTCQMMA.2CTA gdesc[UR8], gdesc[UR6], tmem[UR38], tmem[UR64], idesc[UR65], UP2 ;  /* 0x00ff4006080075ea */ /* 0x0007e20009200326 */
[----:B------:R-:W-:Y:S01]  /*3c40*/  UPLOP3.LUT UP2, UPT, UPT, UPT, UPT, 0x80, 0x8 ;  /* 0x000000000008789c */ /* 0x000fe20003f4f070 */
[----:B------:R-:W-:Y:S01]  /*3c50*/  UMOV UR35, 0x40004040 ;  /* 0x4000404000237882 */ /* 0x000fe20000000000 */
[----:B------:R-:W-:Y:S01]  /*3c60*/  UMOV UR33, 0x40004040 ;  /* 0x4000404000217882 */ /* 0x000fe20000000000 */
[----:B------:R3:W-:Y:S01]  /*3c70*/  UTCQMMA.2CTA gdesc[UR34], gdesc[UR36], tmem[UR38], tmem[UR62], idesc[UR63], UPT ;  /* 0x00ff3e24220075ea */ /* 0x0007e2000ba00326 */
        /* <DEDUP_REMOVED lines=14> */
[----:B------:R-:W-:Y:S01]  /*3d60*/  UMOV UR11, 0x40004040 ;  /* 0x40004040000b7882 */ /* 0x000fe20000000000 */
[----:B------:R3:W-:Y:S01]  /*3d70*/  UTCQMMA.2CTA gdesc[UR14], gdesc[UR16], tmem[UR38], tmem[UR52], idesc[UR53], UPT ;  /* 0x00ff34100e0075ea */ /* 0x0007e2000ba00326 */
[----:B------:R3:W-:Y:S01]  /*3d80*/  UTCQMMA.2CTA gdesc[UR10], gdesc[UR12], tmem[UR38], tmem[UR50], idesc[UR51], UPT ;  /* 0x00ff320c0a0075ea */ /* 0x0007e2000ba00326 */
[----:B------:R3:W-:Y:S01]  /*3d90*/  UTCBAR.2CTA.MULTICAST [UR42], URZ, UR45 ;  /* 0x000000ff2a0073e9 */ /* 0x0007e2000820082d */
[----:B------:R-:W-:Y:S01]  /*3da0*/  UMOV UR5, UR40 ;  /* 0x0000002800057c82 */ /* 0x000fe20008000000 */
[----:B------:R-:W-:Y:S05]  /*3db0*/  BRA.U UP0, `(.L_x_72) ;  /* 0xfffffffd00007547 */ /* 0x000fea000b83ffff */
.L_x_69:
[----:B------:R-:W-:Y:S01]  /*3dc0*/  UIADD3 UR5, UPT, UPT, UR47, 0x70, URZ ;  /* 0x000000702f057890 */ /* 0x000fe2000fffe0ff */
[----:B------:R-:W-:-:S08]  /*3dd0*/  UMOV UR39, UR44 ;  /* 0x0000002c00277c82 */ /* 0x000fd00008000000 */
[----:B------:R1:W-:Y:S01]  /*3de0*/  UTCBAR.2CTA.MULTICAST [UR5], URZ, UR67 ;  /* 0x000000ff050073e9 */ /* 0x0003e20008200843 */
[----:B------:R-:W-:Y:S02]  /*3df0*/  NOP ;  /* 0x0000000000007918 */ /* 0x000fe40000000000 */
.L_x_67:
[----:B-1----:R-:W-:Y:S01]  /*3e00*/  UIADD3 UR5, UPT, UPT, UR48, 0x1, URZ ;  /* 0x0000000130057890 */ /* 0x002fe2000fffe0ff */
[----:B--2---:R-:W-:Y:S02]  /*3e10*/  LOP3.LUT P0, RZ, R6, 0x1, RZ, 0xc0, !PT ;  /* 0x0000000106ff7812 */ /* 0x004fe4000780c0ff */
[----:B----4-:R-:W-:Y:S01]  /*3e20*/  ISETP.NE.AND P1, PT, R2, 0x2, PT ;  /* 0x000000020200780c */ /* 0x010fe20003f25270 */
[----:B------:R-:W-:-:S03]  /*3e30*/  UISETP.NE.AND UP0, UPT, UR5, 0x3, UPT ;  /* 0x000000030500788c */ /* 0x000fc6000bf05270 */
[----:B---3--:R-:W-:Y:S01]  /*3e40*/  SEL R0, RZ, 0x1, P1 ;  /* 0x00000001ff007807 */ /* 0x008fe20000800000 */
[----:B------:R-:W-:Y:S01]  /*3e50*/  USEL UR6, URZ, 0x1, UP0 ;  /* 0x00000001ff067887 */ /* 0x000fe20008000000 */
[----:B------:R-:W-:Y:S01]  /*3e60*/  SEL R2, R2, RZ, P1 ;  /* 0x000000ff02027207 */ /* 0x000fe20000800000 */
[----:B------:R-:W-:Y:S01]  /*3e70*/  USEL UR48, UR5, URZ, UP0 ;  /* 0x000000ff05307287 */ /* 0x000fe20008000000 */
[----:B------:R-:W-:-:S03]  /*3e80*/  LOP3.LUT R9, R9, R0, RZ, 0x3c, !PT ;  /* 0x0000000009097212 */ /* 0x000fc600078e3cff */
[----:B------:R-:W-:Y:S01]  /*3e90*/  LOP3.LUT R10, R10, UR6, RZ, 0x3c, !PT ;  /* 0x000000060a0a7c12 */ /* 0x000fe2000f8e3cff */
[----:B------:R-:W-:Y:S07]  /*3ea0*/  @P0 BRA `(.L_x_73) ;  /* 0xfffffff800380947 */ /* 0x000fee000383ffff */
[----:B------:R-:W1:Y:S01]  /*3eb0*/  S2UR UR8, SR_CgaCtaId ;  /* 0x00000000000879c3 */ /* 0x000e620000008800 */
[----:B------:R-:W-:Y:S01]  /*3ec0*/  ELECT P0, URZ, PT ;  /* 0x0000000000ff782f */ /* 0x000fe20003800000 */
[----:B------:R-:W-:Y:S01]  /*3ed0*/  HFMA2 R0, -RZ, RZ, 0, 5.9604644775390625e-08 ;  /* 0x00000001ff007431 */ /* 0x000fe200000001ff */
[----:B------:R-:W-:-:S05]  /*3ee0*/  UMOV UR4, 0x40 ;  /* 0x0000004000047882 */ /* 0x000fca0000000000 */
[----:B------:R-:W-:Y:S01]  /*3ef0*/  UVIRTCOUNT.DEALLOC.SMPOOL 0x80 ;  /* 0x000000800000784c */ /* 0x000fe20000000000 */
[----:B------:R-:W-:Y:S02]  /*3f00*/  UISETP.NE.AND UP1, UPT, UR70, URZ, UPT ;  /* 0x000000ff4600728c */ /* 0x000fe4000bf25270 */
[----:B-1----:R-:W-:-:S09]  /*3f10*/  ULEA UR8, UR8, UR4, 0x18 ;  /* 0x0000000408087291 */ /* 0x002fd2000f8ec0ff */
[----:B------:R1:W-:Y:S01]  /*3f20*/  @P0 STS.U8 [UR8+0x1c], R0 ;  /* 0x00001c00ff000988 */ /* 0x0003e20008000008 */
[----:B------:R-:W-:Y:S05]  /*3f30*/  BRA.U UP1, `(.L_x_74) ;  /* 0x00000001017c7547 */ /* 0x000fea000b800000 */
[----:B------:R-:W-:Y:S01]  /*3f40*/  UIADD3 UR7, UPT, UPT, UR43, 0x88, URZ ;  /* 0x000000882b077890 */ /* 0x000fe2000fffe0ff */
[----:B------:R-:W-:-:S03]  /*3f50*/  SHF.L.U32 R2, R10, 0x1f, RZ ;  /* 0x0000001f0a027819 */ /* 0x000fc600000006ff */
[----:B------:R-:W-:-:S09]  /*3f60*/  ULEA UR4, UR48, UR7, 0x3 ;  /* 0x0000000730047291 */ /* 0x000fd2000f8e18ff */
[----:B------:R-:W2:Y:S02]  /*3f70*/  SYNCS.PHASECHK.TRANS64.TRYWAIT P0, [UR4], R2 ;  /* 0x00000002ff0075a7 */ /* 0x000ea40008001104 */
[----:B--2---:R-:W-:Y:S05]  /*3f80*/  @!P0 BRA `(.L_x_75) ;  /* 0x0000006000d88947 */ /* 0x004fea0003800000 */
.L_x_135:
        /* <DEDUP_REMOVED lines=9> */
.L_x_137:
[----:B------:R-:W-:-:S04]  /*4020*/  UIADD3 UR4, UPT, UPT, UR4, 0x1, URZ ;  /* 0x0000000104047890 */ /* 0x000fc8000fffe0ff */
[----:B------:R-:W-:-:S04]  /*4030*/  UISETP.NE.AND UP0, UPT, UR4, 0x3, UPT ;  /* 0x000000030400788c */ /* 0x000fc8000bf05270 */
[----:B------:R-:W-:Y:S02]  /*4040*/  USEL UR5, URZ, 0x1, UP0 ;  /* 0x00000001ff057887 */ /* 0x000fe40008000000 */
[----:B------:R-:W-:-:S04]  /*4050*/  USEL UR4, UR4, URZ, UP0 ;  /* 0x000000ff04047287 */ /* 0x000fc80008000000 */
[----:B------:R-:W-:Y:S01]  /*4060*/  ULEA UR4, UR4, UR7, 0x3 ;  /* 0x0000000704047291 */ /* 0x000fe2000f8e18ff */
[----:B-1----:R-:W-:-:S04]  /*4070*/  LOP3.LUT R2, R10, UR5, RZ, 0x3c, !PT ;  /* 0x000000050a027c12 */ /* 0x002fc8000f8e3cff */
[----:B------:R-:W-:Y:S01]  /*4080*/  SHF.L.U32 R2, R2, 0x1f, RZ ;  /* 0x0000001f02027819 */ /* 0x000fe200000006ff */
[----:B------:R-:W-:-:S04]  /*4090*/  IMAD.U32 R0, RZ, RZ, UR4 ;  /* 0x00000004ff007e24 */ /* 0x000fc8000f8e00ff */
[----:B------:R1:W2:Y:S03]  /*40a0*/  SYNCS.PHASECHK.TRANS64.TRYWAIT P0, [R0+URZ], R2 ;  /* 0x00000002000075a7 */ /* 0x0002a600080011ff */
[----:B--2---:R-:W-:Y:S05]  /*40b0*/  @!P0 NANOSLEEP.SYNCS 0x989680 ;  /* 0x009896800000895d */ /* 0x004fea0003900000 */
[----:B------:R-:W2:Y:S02]  /*40c0*/  @!P0 SYNCS.PHASECHK.TRANS64 P0, [R0+URZ], R2 ;  /* 0x00000002000085a7 */ /* 0x000ea400080010ff */
[----:B--2---:R-:W-:Y:S05]  /*40d0*/  @P0 BRA `(.L_x_77) ;  /* 0x0000000000200947 */ /* 0x004fea0003800000 */
.L_x_78:
[----:B--2---:R2:W3:Y:S02]  /*40e0*/  SYNCS.PHASECHK.TRANS64.TRYWAIT P0, [R0+URZ], R2 ;  /* 0x00000002000075a7 */ /* 0x0044e400080011ff */
[----:B---3--:R-:W-:Y:S05]  /*40f0*/  @!P0 NANOSLEEP.SYNCS 0x989680 ;  /* 0x009896800000895d */ /* 0x008fea0003900000 */
[----:B------:R-:W3:Y:S02]  /*4100*/  @!P0 SYNCS.PHASECHK.TRANS64 P0, [R0+URZ], R2 ;  /* 0x00000002000085a7 */ /* 0x000ee400080010ff */
[----:B---3--:R-:W-:Y:S05]  /*4110*/  @!P0 BRA `(.L_x_78) ;  /* 0xfffffffc00f08947 */ /* 0x008fea000383ffff */
[----:B------:R-:W-:Y:S05]  /*4120*/  BRA `(.L_x_77) ;  /* 0x00000000000c7947 */ /* 0x000fea0003800000 */
.L_x_74:
[----:B------:R-:W-:-:S04]  /*4130*/  UIADD3 UR4, UPT, UPT, UR43, 0xc0, URZ ;  /* 0x000000c02b047890 */ /* 0x000fc8000fffe0ff */
[----:B------:R-:W-:-:S09]  /*4140*/  UPRMT UR4, UR69, 0x654, UR4 ;  /* 0x0000065445047896 */ /* 0x000fd20008000004 */
[----:B------:R-:W-:Y:S03]  /*4150*/  SYNCS.ARRIVE.TRANS64.RED.A1T0 RZ, [UR4], RZ ;  /* 0x000000ffffff79a7 */ /* 0x000fe60008100404 */
.L_x_77:
[----:B-12---:R-:W-:Y:S01]  /*4160*/  SHF.L.U32 R2, RZ, 0x1f, RZ ;  /* 0x0000001fff027819 */ /* 0x006fe200000006ff */
[----:B------:R-:W-:Y:S01]  /*4170*/  UIADD3 UR4, UPT, UPT, UR43, 0xc0, URZ ;  /* 0x000000c02b047890 */ /* 0x000fe2000fffe0ff */
[----:B------:R-:W-:Y:S02]  /*4180*/  PLOP3.LUT P0, PT, PT, PT, UP1, 0x80, 0x8 ;  /* 0x000000000008781c */ /* 0x000fe40003f0f018 */
[----:B------:R-:W1:Y:S02]  /*4190*/  SYNCS.PHASECHK.TRANS64.TRYWAIT P1, [UR43+0xc0], R2 ;  /* 0x0000c002ff0075a7 */ /* 0x000e64000802112b */
[----:B-1----:R-:W-:Y:S09]  /*41a0*/  @!P1 BRA `(.L_x_79) ;  /* 0x0000006000809947 */ /* 0x002ff20003800000 */
.L_x_139:
[----:B------:R-:W-:Y:S01]  /*41b0*/  @!UP1 UPRMT UR4, UR69, 0x654, UR4 ;  /* 0x0000065445049896 */ /* 0x000fe20008000004 */
[----:B------:R-:W-:Y:S01]  /*41c0*/  UMOV UR5, 0xffff ;  /* 0x0000ffff00057882 */ /* 0x000fe20000000000 */
[----:B------:R-:W-:-:S07]  /*41d0*/  UMOV UR6, 0x1 ;  /* 0x0000000100067882 */ /* 0x000fce0000000000 */
[----:B------:R-:W-:Y:S01]  /*41e0*/  @!P0 SYNCS.ARRIVE.TRANS64.RED.A1T0 RZ, [UR4], RZ ;  /* 0x000000ffffff89a7 */ /* 0x000fe20008100404 */
[----:B------:R-:W-:Y:S01]  /*41f0*/  NOP ;  /* 0x0000000000007918 */ /* 0x000fe20000000000 */
[----:B-1----:R-:W1:Y:S01]  /*4200*/  LDS R0, [UR8+0x14] ;  /* 0x00001408ff007984 */ /* 0x002e620008000800 */
[----:B------:R-:W-:-:S04]  /*4210*/  ULOP3.LUT UR4, UR68, 0xffff, URZ, 0xc0, !UPT ;  /* 0x0000ffff44047892 */ /* 0x000fc8000f8ec0ff */
[----:B------:R-:W-:-:S04]  /*4220*/  USHF.R.U32.HI UR4, URZ, 0x5, UR4 ;  /* 0x00000005ff047899 */ /* 0x000fc80008011604 */
[----:B------:R-:W-:Y:S02]  /*4230*/  USHF.L.U32 UR5, UR5, UR4, URZ ;  /* 0x0000000405057299 */ /* 0x000fe400080006ff */
[----:B------:R-:W-:-:S04]  /*4240*/  USHF.L.U32 UR4, UR6, UR4, URZ ;  /* 0x0000000406047299 */ /* 0x000fc800080006ff */
[----:B-1----:R-:W-:-:S04]  /*4250*/  LOP3.LUT R0, R0, UR5, RZ, 0xc0, !PT ;  /* 0x0000000500007c12 */ /* 0x002fc8000f8ec0ff */
[----:B------:R-:W-:-:S13]  /*4260*/  ISETP.NE.AND P0, PT, R0, UR5, PT ;  /* 0x0000000500007c0c */ /* 0x000fda000bf05270 */
[----:B------:R-:W-:Y:S05]  /*4270*/  @P0 BRA `(.L_x_80) ;  /* 0x0000000000580947 */ /* 0x000fea0003800000 */
[----:B------:R-:W1:Y:S02]  /*4280*/  LDS R0, [UR8+0x18] ;  /* 0x00001808ff007984 */ /* 0x000e640008000800 */
[----:B-1----:R-:W-:-:S04]  /*4290*/  LOP3.LUT R0, R0, UR4, RZ, 0xc0, !PT ;  /* 0x0000000400007c12 */ /* 0x002fc8000f8ec0ff */
[----:B------:R-:W-:-:S13]  /*42a0*/  ISETP.NE.AND P0, PT, R0, UR4, PT ;  /* 0x0000000400007c0c */ /* 0x000fda000bf05270 */
[----:B------:R-:W-:Y:S05]  /*42b0*/  @P0 BRA `(.L_x_81) ;  /* 0x00000000003c0947 */ /* 0x000fea0003800000 */
[----:B------:R-:W1:Y:S01]  /*42c0*/  S2R R2, SR_LANEID ;  /* 0x0000000000027919 */ /* 0x000e620000000000 */
[----:B------:R-:W-:-:S06]  /*42d0*/  ULOP3.LUT UR5, URZ, UR5, URZ, 0x33, !UPT ;  /* 0x00000005ff057292 */ /* 0x000fcc000f8e33ff */
[----:B------:R-:W-:-:S04]  /*42e0*/  IMAD.U32 R0, RZ, RZ, UR5 ;  /* 0x00000005ff007e24 */ /* 0x000fc8000f8e00ff */
[----:B------:R2:W3:Y:S02]  /*42f0*/  REDUX UR7, R0 ;  /* 0x00000000000773c4 */ /* 0x0004e40000000000 */
[----:B------:R4:W-:Y:S01]  /*4300*/  UTCATOMSWS.AND URZ, UR5 ;  /* 0x0000000500ff79e3 */ /* 0x0009e20008000000 */
[----:B--2---:R-:W-:Y:S01]  /*4310*/  LOP3.LUT R0, RZ, UR4, RZ, 0x33, !PT ;  /* 0x00000004ff007c12 */ /* 0x004fe2000f8e33ff */
[----:B------:R-:W-:Y:S02]  /*4320*/  VOTEU.ANY UR4, UPT, PT ;  /* 0x0000000000047886 */ /* 0x000fe400038e0100 */
[----:B------:R-:W-:Y:S02]  /*4330*/  UFLO.U32 UR4, UR4 ;  /* 0x00000004000472bd */ /* 0x000fe400080e0000 */
[----:B------:R-:W2:Y:S04]  /*4340*/  REDUX UR6, R0 ;  /* 0x00000000000673c4 */ /* 0x000ea80000000000 */
[----:B-1----:R-:W-:-:S02]  /*4350*/  ISETP.EQ.U32.AND P0, PT, R2, UR4, PT ;  /* 0x0000000402007c0c */ /* 0x002fc4000bf02070 */
[----:B---3--:R-:W-:-:S11]  /*4360*/  MOV R2, UR7 ;  /* 0x0000000700027c02 */ /* 0x008fd60008000f00 */
[----:B------:R4:W-:Y:S01]  /*4370*/  @P0 ATOMS.AND RZ, [UR8+0x14], R2 ;  /* 0x00001402ffff098c */ /* 0x0009e2000a800008 */
[----:B--2---:R-:W-:-:S05]  /*4380*/  IMAD.U32 R0, RZ, RZ, UR6 ;  /* 0x00000006ff007e24 */ /* 0x004fca000f8e00ff */
[----:B------:R4:W-:Y:S01]  /*4390*/  @P0 ATOMS.AND RZ, [UR8+0x18], R0 ;  /* 0x00001800ffff098c */ /* 0x0009e2000a800008 */
[----:B------:R-:W-:Y:S05]  /*43a0*/  BRA `(.L_x_82) ;  /* 0x0000000000147947 */ /* 0x000fea0003800000 */
.L_x_81:
[----:B------:R-:W-:Y:S02]  /*43b0*/  MOV R2, 0x43d0 ;  /* 0x000043d000027802 */ /* 0x000fe40000000f00 */
[----:B-----5:R-:W-:Y:S05]  /*43c0*/  CALL.REL.NOINC `($__internal_0_$__cuda_sm10x_tcgen05_guardrail_trap_col_being_dealloced_not_returned_by_alloc) ;  /* 0x0000006000987944 */ /* 0x020fea0003c00000 */
[----:B------:R-:W-:Y:S05]  /*43d0*/  BRA `(.L_x_82) ;  /* 0x0000000000087947 */ /* 0x000fea0003800000 */
.L_x_80:
[----:B------:R-:W-:Y:S02]  /*43e0*/  MOV R2, 0x4400 ;  /* 0x0000440000027802 */ /* 0x000fe40000000f00 */
[----:B-----5:R-:W-:Y:S05]  /*43f0*/  CALL.REL.NOINC `($__internal_2_$__cuda_sm10x_tcgen05_guardrail_trap_unallocated_columns_being_dealloced) ;  /* 0x0000006000a47944 */ /* 0x020fea0003c00000 */
.L_x_82:
[----:B------:R-:W-:Y:S01]  /*4400*/  NOP ;  /* 0x0000000000007918 */ /* 0x000fe20000000000 */
[----:B----4-:R-:W-:Y:S05]  /*4410*/  EXIT ;  /* 0x000000000000794d */ /* 0x010fea0003800000 */
.L_x_54:
[----:B------:R-:W-:-:S09]  /*4420*/  UISETP.NE.OR UP0, UPT, UR14, 0x3, !UP4 ;  /* 0x000000030e00788c */ /* 0x000fd2000e705670 */
[----:B------:R-:W-:Y:S05]  /*4430*/  BRA.U UP0, `(.L_x_83) ;  /* 0x0000000d00847547 */ /* 0x000fea000b800000 */
[----:B------:R-:W1:Y:S01]  /*4440*/  LDCU.64 UR6, c[0x0][0x888] ;  /* 0x00011100ff0677ac */ /* 0x000e620008000a00 */
[----:B------:R-:W-:Y:S02]  /*4450*/  HFMA2 R9, -RZ, RZ, 0, 0 ;  /* 0x00000000ff097431 */ /* 0x000fe400000001ff */
[----:B------:R-:W-:Y:S01]  /*4460*/  IMAD.MOV.U32 R11, RZ, RZ, 0x1 ;  /* 0x00000001ff0b7424 */ /* 0x000fe200078e00ff */
[----:B------:R-:W-:Y:S01]  /*4470*/  MOV R8, 0x5000 ;  /* 0x0000500000087802 */ /* 0x000fe20000000f00 */
[----:B------:R-:W2:Y:S01]  /*4480*/  LDCU UR37, c[0x0][0x370] ;  /* 0x00006e00ff2577ac */ /* 0x000ea20008000800 */
[----:B------:R-:W-:Y:S01]  /*4490*/  IMAD.MOV.U32 R10, RZ, RZ, RZ ;  /* 0x000000ffff0a7224 */ /* 0x000fe200078e00ff */
[----:B------:R-:W2:Y:S01]  /*44a0*/  LDCU.128 UR40, c[0x0][0xb10] ;  /* 0x00016200ff2877ac */ /* 0x000ea20008000c00 */
[----:B------:R-:W3:Y:S01]  /*44b0*/  LDCU UR31, c[0x0][0x374] ;  /* 0x00006e80ff1f77ac */ /* 0x000ee20008000800 */
[----:B------:R-:W4:Y:S01]  /*44c0*/  LDCU.64 UR38, c[0x0][0x890] ;  /* 0x00011200ff2677ac */ /* 0x000f220008000a00 */
[----:B------:R-:W4:Y:S01]  /*44d0*/  LDCU UR21, c[0x0][0xb0c] ;  /* 0x00016180ff1577ac */ /* 0x000f220008000800 */
[----:B------:R-:W4:Y:S01]  /*44e0*/  LDCU UR51, c[0x0][0xb20] ;  /* 0x00016400ff3377ac */ /* 0x000f220008000800 */
[----:B------:R-:W4:Y:S01]  /*44f0*/  LDCU UR4, c[0x0][0xb30] ;  /* 0x00016600ff0477ac */ /* 0x000f220008000800 */
[----:B-1----:R-:W-:Y:S01]  /*4500*/  UISETP.NE.U32.AND UP0, UPT, UR6, URZ, UPT ;  /* 0x000000ff0600728c */ /* 0x002fe2000bf05070 */
[----:B------:R-:W-:Y:S01]  /*4510*/  UMOV UR29, 0x400 ;  /* 0x00000400001d7882 */ /* 0x000fe20000000000 */
[----:B--2---:R-:W-:-:S02]  /*4520*/  UIMAD.WIDE.U32 UR48, UR37, UR40, URZ ;  /* 0x00000028253072a5 */ /* 0x004fc4000f8e00ff */
[----:B------:R-:W-:Y:S02]  /*4530*/  UISETP.NE.AND.EX UP5, UPT, UR7, URZ, UPT, UP0 ;  /* 0x000000ff0700728c */ /* 0x000fe4000bfa5300 */
[----:B---3--:R-:W-:Y:S02]  /*4540*/  UIMAD.WIDE.U32 UR6, UR31, UR43, URZ ;  /* 0x0000002b1f0672a5 */ /* 0x008fe4000f8e00ff */
[----:B------:R-:W-:Y:S02]  /*4550*/  ULEA UR29, UR5, UR29, 0x18 ;  /* 0x0000001d051d7291 */ /* 0x000fe4000f8ec0ff */
[----:B----4-:R-:W-:Y:S02]  /*4560*/  UISETP.NE.U32.AND UP6, UPT, UR38, URZ, UPT ;  /* 0x000000ff2600728c */ /* 0x010fe4000bfc5070 */
[----:B------:R-:W-:Y:S02]  /*4570*/  UIADD3 UR44, UPT, UPT, UR29, 0x30, URZ ;  /* 0x000000301d2c7890 */ /* 0x000fe4000fffe0ff */
[----:B------:R-:W-:Y:S01]  /*4580*/  UISETP.NE.AND UP0, UPT, UR15, 0x1, UPT ;  /* 0x000000010f00788c */ /* 0x000fe2000bf05270 */
[----:B------:R-:W-:Y:S01]  /*4590*/  UMOV UR48, UR49 ;  /* 0x0000003100307c82 */ /* 0x000fe20008000000 */
[----:B------:R-:W-:Y:S01]  /*45a0*/  UMOV UR45, UR7 ;  /* 0x00000007002d7c82 */ /* 0x000fe20008000000 */
[----:B------:R-:W-:Y:S01]  /*45b0*/  UISETP.NE.AND UP0, UPT, UR21, 0x1, UPT ;  /* 0x000000011500788c */ /* 0x000fe2000bf05270 */
[----:B------:R-:W1:Y:S01]  /*45c0*/  LDCU.64 UR52, c[0x0][0x348] ;  /* 0x00006900ff3477ac */ /* 0x000e620008000a00 */
[----:B------:R-:W-:-:S02]  /*45d0*/  UPLOP3.LUT UP1, UPT, UPT, UPT, UPT, 0x40, 0x4 ;  /* 0x000000000004789c */ /* 0x000fc40003f2e870 */
[----:B------:R-:W-:Y:S01]  /*45e0*/  UISETP.GE.AND UP3, UPT, UR15, 0x1, UPT ;  /* 0x000000010f00788c */ /* 0x000fe2000bf66270 */
[----:B------:R-:W2:Y:S01]  /*45f0*/  LDCU.64 UR22, c[0x0][0xb28] ;  /* 0x00016500ff1677ac */ /* 0x000ea20008000a00 */
[----:B------:R-:W-:Y:S02]  /*4600*/  UISETP.NE.AND.EX UP6, UPT, UR39, URZ, UPT, UP6 ;  /* 0x000000ff2700728c */ /* 0x000fe4000bfc5360 */
[----:B------:R-:W-:Y:S02]  /*4610*/  UPRMT UR44, UR5, 0x654, UR44 ;  /* 0x00000654052c7896 */ /* 0x000fe4000800002c */
[----:B------:R-:W-:Y:S02]  /*4620*/  USHF.R.U32.HI UR48, URZ, UR41, UR48 ;  /* 0x00000029ff307299 */ /* 0x000fe40008011630 */
[----:B------:R-:W-:Y:S02]  /*4630*/  USHF.R.U32.HI UR45, URZ, UR51, UR45 ;  /* 0x00000033ff2d7299 */ /* 0x000fe4000801162d */
[----:B------:R-:W-:-:S02]  /*4640*/  UISETP.NE.AND UP0, UPT, UR42, 0x1, UPT ;  /* 0x000000012a00788c */ /* 0x000fc4000bf05270 */
[----:B------:R-:W-:-:S11]  /*4650*/  UISETP.NE.AND UP4, UPT, UR4, 0x1, UPT ;  /* 0x000000010400788c */ /* 0x000fd6000bf85270 */
.L_x_91:
[C---:B------:R-:W-:Y:S02]  /*4660*/  LEA R3, R10.reuse, UR29, 0x3 ;  /* 0x0000001d0a037c11 */ /* 0x040fe4000f8e18ff */
[----:B------:R-:W-:Y:S02]  /*4670*/  SHF.L.U32 R0, R9, 0x1f, RZ ;  /* 0x0000001f09007819 */ /* 0x000fe400000006ff */
[----:B------:R-:W-:Y:S02]  /*4680*/  LEA R4, R10, UR29, 0x4 ;  /* 0x0000001d0a047c11 */ /* 0x000fe4000f8e20ff */
[----:B---3--:R-:W3:Y:S02]  /*4690*/  SYNCS.PHASECHK.TRANS64.TRYWAIT P0, [R3+URZ+0x50], R0 ;  /* 0x00005000030075a7 */ /* 0x008ee400080011ff */
[----:B---3--:R-:W-:Y:S05]  /*46a0*/  @!P0 BRA `(.L_x_84) ;  /* 0x0000005c00588947 */ /* 0x008fea0003800000 */
.L_x_140:
[----:B------:R-:W4:Y:S01]  /*46b0*/  LDS.128 R4, [R4+0xd0] ;  /* 0x0000d00004047984 */ /* 0x000f220000000c00 */
[----:B------:R-:W-:Y:S01]  /*46c0*/  UISETP.GE.AND UP0, UPT, UR15, 0x1, UPT ;  /* 0x000000010f00788c */ /* 0x000fe2000bf06270 */
[----:B------:R-:W-:Y:S01]  /*46d0*/  @!PT LDS RZ, [RZ] ;  /* 0x00000000fffff984 */ /* 0x000fe20000000800 */
[----:B------:R-:W-:Y:S01]  /*46e0*/  @!PT LDS RZ, [RZ] ;  /* 0x00000000fffff984 */ /* 0x000fe20000000800 */
[----:B------:R-:W-:Y:S01]  /*46f0*/  @!PT LDS RZ, [RZ] ;  /* 0x00000000fffff984 */ /* 0x000fe20000000800 */
[----:B------:R-:W-:Y:S01]  /*4700*/  @!PT LDS RZ, [RZ] ;  /* 0x00000000fffff984 */ /* 0x000fe20000000800 */
[----:B------:R1:W-:Y:S06]  /*4710*/  MEMBAR.ALL.CTA ;  /* 0x0000000000007992 */ /* 0x0003ec0000008000 */
[----:B-1----:R-:W1:Y:S01]  /*4720*/  FENCE.VIEW.ASYNC.S ;  /* 0x00000000000073c6 */ /* 0x002e620000000000 */
[----:B----4-:R-:W-:Y:S11]  /*4730*/  LOP3.LUT P0, RZ, R6, 0x1, RZ, 0xc0, !PT ;  /* 0x0000000106ff7812 */ /* 0x010ff6000780c0ff */
[----:B------:R-:W-:Y:S02]  /*4740*/  @!UPT UIADD3 URZ, UPT, UPT, URZ, URZ, URZ ;  /* 0x000000fffffff290 */ /* 0x000fe4000fffe0ff */
[----:B-1----:R-:W-:Y:S01]  /*4750*/  VOTEU.ANY UP3, P0 ;  /* 0x0000000000ff7886 */ /* 0x002fe20000060100 */
[----:B------:R-:W-:Y:S11]  /*4760*/  PLOP3.LUT P0, PT, PT, PT, UP3, 0x80, 0x8 ;  /* 0x000000000008781c */ /* 0x000ff60003f0f038 */
[----:B------:R-:W-:Y:S02]  /*4770*/  @!UPT UIADD3 URZ, UPT, UPT, URZ, URZ, URZ ;  /* 0x000000fffffff290 */ /* 0x000fe4000fffe0ff */
[----:B---3--:R-:W-:Y:S02]  /*4780*/  @P0 SHF.R.U32.HI R0, RZ, 0x10, R5 ;  /* 0x00000010ff000819 */ /* 0x008fe40000011605 */
[----:B------:R-:W-:Y:S02]  /*4790*/  @P0 MOV R2, R4 ;  /* 0x0000000400020202 */ /* 0x000fe40000000f00 */
[----:B------:R-:W-:Y:S01]  /*47a0*/  @P0 R2UR UR4, R0 ;  /* 0x00000000000402ca */ /* 0x000fe200000e0000 */
[----:B------:R-:W-:Y:S01]  /*47b0*/  VIADD R0, R3, 0x60 ;  /* 0x0000006003007836 */ /* 0x000fe20000000000 */
[----:B------:R-:W-:Y:S02]  /*47c0*/  @P0 LOP3.LUT R4, R5, 0xffff, RZ, 0xc0, !PT ;  /* 0x0000ffff05040812 */ /* 0x000fe400078ec0ff */
[----:B------:R-:W-:Y:S02]  /*47d0*/  @P0 R2UR UR6, R2 ;  /* 0x00000000020602ca */ /* 0x000fe400000e0000 */
[----:B------:R-:W-:Y:S02]  /*47e0*/  PRMT R0, RZ, 0x654, R0 ;  /* 0x00000654ff007816 */ /* 0x000fe40000000000 */
[----:B------:R-:W-:Y:S02]  /*47f0*/  @P0 R2UR UR5, R4 ;  /* 0x00000000040502ca */ /* 0x000fe400000e0000 */
[----:B------:R1:W-:Y:S03]  /*4800*/  SYNCS.ARRIVE.TRANS64.RED.A1T0 RZ, [R0+URZ], RZ ;  /* 0x000000ff00ff79a7 */ /* 0x0003e600081004ff */
[----:B------:R-:W-:Y:S04]  /*4810*/  @UP3 UMOV UR30, UR4 ;  /* 0x00000004001e3c82 */ /* 0x000fe80008000000 */
[----:B------:R-:W-:Y:S04]  /*4820*/  @UP3 UMOV UR14, UR6 ;  /* 0x00000006000e3c82 */ /* 0x000fe80008000000 */
[----:B------:R-:W-:Y:S01]  /*4830*/  @UP3 UMOV UR13, UR5 ;  /* 0x00000005000d3c82 */ /* 0x000fe20008000000 */
[----:B------:R-:W-:Y:S05]  /*4840*/  BRA.U !UP0, `(.L_x_85) ;  /* 0x0000000108c07547 */ /* 0x000fea000b800000 */
[----:B------:R-:W-:Y:S02]  /*4850*/  UIMAD.WIDE.U32 UR8, UR13, UR43, URZ ;  /* 0x0000002b0d0872a5 */ /* 0x000fe4000f8e00ff */
[----:B------:R-:W-:Y:S02]  /*4860*/  UP2UR UR12, UPR, URZ, 0x4 ;  /* 0x00000004ff0c7883 */ /* 0x000fe40008000000 */
[----:B------:R-:W-:Y:S02]  /*4870*/  UISETP.NE.AND UP2, UPT, UR42, 0x1, UPT ;  /* 0x000000012a00788c */ /* 0x000fe4000bf45270 */
[----:B------:R-:W-:Y:S02]  /*4880*/  UIMAD.WIDE.U32 UR10, UR14, UR40, URZ ;  /* 0x000000280e0a72a5 */ /* 0x000fe4000f8e00ff */
[----:B------:R-:W-:Y:S02]  /*4890*/  USEL UR4, UR31, UR45, !UP2 ;  /* 0x0000002d1f047287 */ /* 0x000fe4000d000000 */
[----:B------:R-:W-:Y:S02]  /*48a0*/  UISETP.NE.AND UP0, UPT, UR21, 0x1, UPT ;  /* 0x000000011500788c */ /* 0x000fe4000bf05270 */
[----:B------:R-:W-:Y:S02]  /*48b0*/  UP2UR UR20, UPR, URZ, 0x2 ;  /* 0x00000002ff147883 */ /* 0x000fe40008000000 */
[----:B------:R-:W-:Y:S02]  /*48c0*/  UISETP.NE.AND UP1, UPT, UR15, 0x1, UPT ;  /* 0x000000010f00788c */ /* 0x000fe4000bf25270 */
[----:B--2---:R-:W-:Y:S02]  /*48d0*/  UIMAD.WIDE.U32 UR16, UR4, UR22, URZ ;  /* 0x00000016041072a5 */ /* 0x004fe4000f8e00ff */
[----:B------:R-:W-:Y:S01]  /*48e0*/  USEL UR7, UR37, UR48, !UP0 ;  /* 0x0000003025077287 */ /* 0x000fe2000c000000 */
[----:B------:R-:W-:Y:S02]  /*48f0*/  UMOV UR5, UR9 ;  /* 0x0000000900057c82 */ /* 0x000fe40008000000 */
[----:B------:R-:W-:Y:S02]  /*4900*/  USHF.R.U32.HI UR6, URZ, UR51, UR5 ;  /* 0x00000033ff067299 */ /* 0x000fe40008011605 */
[----:B------:R-:W-:Y:S02]  /*4910*/  UIMAD.WIDE.U32 UR18, UR7, UR22, URZ ;  /* 0x00000016071272a5 */ /* 0x000fe4000f8e00ff */
[----:B------:R-:W-:Y:S02]  /*4920*/  USEL UR6, UR13, UR6, !UP2 ;  /* 0x000000060d067287 */ /* 0x000fe4000d000000 */
[----:B------:R-:W-:Y:S01]  /*4930*/  UISETP.NE.AND UP2, UPT, UR12, URZ, UPT ;  /* 0x000000ff0c00728c */ /* 0x000fe2000bf45270 */
[----:B------:R-:W-:Y:S01]  /*4940*/  UMOV UR5, UR11 ;  /* 0x0000000b00057c82 */ /* 0x000fe20008000000 */
[----:B------:R-:W-:Y:S02]  /*4950*/  UIMAD.WIDE.U32 UR10, UR6, UR22, URZ ;  /* 0x00000016060a72a5 */ /* 0x000fe4000f8e00ff */
[----:B------:R-:W-:Y:S03]  /*4960*/  USHF.R.U32.HI UR8, URZ, UR41, UR5 ;  /* 0x00000029ff087299 */ /* 0x000fe60008011605 */
[----:B------:R-:W-:Y:S02]  /*4970*/  UMOV UR5, UR17 ;  /* 0x0000001100057c82 */ /* 0x000fe40008000000 */
[----:B------:R-:W-:Y:S03]  /*4980*/  @UP1 USHF.R.U32.HI UR4, URZ, UR23, UR5 ;  /* 0x00000017ff041299 */ /* 0x000fe60008011605 */
[----:B------:R-:W-:Y:S01]  /*4990*/  UMOV UR5, UR19 ;  /* 0x0000001300057c82 */ /* 0x000fe20008000000 */
[----:B------:R-:W-:Y:S02]  /*49a0*/  UIMAD UR4, UR15, UR4, URZ ;  /* 0x000000040f0472a4 */ /* 0x000fe4000f8e02ff */
[----:B------:R-:W-:Y:S02]  /*49b0*/  @UP1 USHF.R.U32.HI UR7, URZ, UR23, UR5 ;  /* 0x00000017ff071299 */ /* 0x000fe40008011605 */
[----:B------:R-:W-:Y:S02]  /*49c0*/  USEL UR5, UR14, UR8, !UP0 ;  /* 0x000000080e057287 */ /* 0x000fe4000c000000 */
[----:B------:R-:W-:Y:S02]  /*49d0*/  UIMAD UR8, UR15, UR7, URZ ;  /* 0x000000070f0872a4 */ /* 0x000fe4000f8e02ff */
[----:B------:R-:W-:Y:S03]  /*49e0*/  UISETP.GE.AND UP0, UPT, UR6, UR4, UPT ;  /* 0x000000040600728c */ /* 0x000fe6000bf06270 */
[----:B------:R-:W-:Y:S01]  /*49f0*/  UMOV UR4, UR11 ;  /* 0x0000000b00047c82 */ /* 0x000fe20008000000 */
[----:B------:R-:W-:Y:S02]  /*4a00*/  UISETP.GE.OR UP0, UPT, UR5, UR8, UP0 ;  /* 0x000000080500728c */ /* 0x000fe40008706670 */
[----:B------:R-:W-:Y:S02]  /*4a10*/  USHF.R.U32.HI UR4, URZ, UR23, UR4 ;  /* 0x00000017ff047299 */ /* 0x000fe40008011604 */
[----:B------:R-:W-:Y:S02]  /*4a20*/  UIMAD.WIDE.U32 UR8, UR5, UR22, URZ ;  /* 0x00000016050872a5 */ /* 0x000fe4000f8e00ff */
[----:B------:R-:W-:Y:S04]  /*4a30*/  USEL UR10, UR6, UR4, !UP1 ;  /* 0x00000004060a7287 */ /* 0x000fe8000c800000 */
[----:B------:R-:W-:Y:S01]  /*4a40*/  UIADD3 UR11, UPT, UPT, -UR10, URZ, URZ ;  /* 0x000000ff0a0b7290 */ /* 0x000fe2000fffe1ff */
[----:B------:R-:W-:Y:S02]  /*4a50*/  @!UP0 UMOV UR4, UR9 ;  /* 0x0000000900048c82 */ /* 0x000fe40008000000 */
[----:B------:R-:W-:Y:S02]  /*4a60*/  @!UP0 USHF.R.U32.HI UR4, URZ, UR23, UR4 ;  /* 0x00000017ff048299 */ /* 0x000fe40008011604 */
[----:B------:R-:W-:Y:S02]  /*4a70*/  UIMAD UR8, UR15, UR11, UR6 ;  /* 0x0000000b0f0872a4 */ /* 0x000fe4000f8e0206 */
[----:B------:R-:W-:Y:S02]  /*4a80*/  @!UP0 USEL UR4, UR5, UR4, !UP1 ;  /* 0x0000000405048287 */ /* 0x000fe4000c800000 */
[----:B------:R-:W-:Y:S02]  /*4a90*/  UISETP.NE.AND UP1, UPT, UR20, URZ, UPT ;  /* 0x000000ff1400728c */ /* 0x000fe4000bf25270 */
[----:B------:R-:W-:Y:S02]  /*4aa0*/  @!UP0 UIMAD UR7, UR7, UR8, UR4 ;  /* 0x00000008070782a4 */ /* 0x000fe4000f8e0204 */
[----:B------:R-:W-:Y:S02]  /*4ab0*/  @!UP0 UIADD3 UR9, UPT, UPT, UR10, -UR4, URZ ;  /* 0x800000040a098290 */ /* 0x000fe4000fffe0ff */
[----:B------:R-:W-:Y:S02]  /*4ac0*/  UIADD3 UR8, UPT, UPT, -UR6, URZ, URZ ;  /* 0x000000ff06087290 */ /* 0x000fe4000fffe1ff */
[----:B------:R-:W-:Y:S02]  /*4ad0*/  UIADD3 UR4, UPT, UPT, -UR5, URZ, URZ ;  /* 0x000000ff05047290 */ /* 0x000fe4000fffe1ff */
[----:B------:R-:W-:Y:S03]  /*4ae0*/  @!UP0 UIMAD UR6, UR9, UR15, UR5 ;  /* 0x0000000f090682a4 */ /* 0x000fe6000f8e0205 */
[----:B------:R-:W-:Y:S01]  /*4af0*/  @!UP0 UMOV UR5, UR7 ;  /* 0x0000000700058c82 */ /* 0x000fe20008000000 */
[----:B------:R-:W-:Y:S02]  /*4b00*/  UIMAD UR7, UR21, UR4, UR14 ;  /* 0x00000004150772a4 */ /* 0x000fe4000f8e020e */
[----:B------:R-:W-:Y:S02]  /*4b10*/  UIMAD UR4, UR42, UR8, UR13 ;  /* 0x000000082a0472a4 */ /* 0x000fe4000f8e020d */
[----:B------:R-:W-:Y:S02]  /*4b20*/  UIMAD UR14, UR5, UR21, UR7 ;  /* 0x00000015050e72a4 */ /* 0x000fe4000f8e0207 */
[----:B------:R-:W-:Y:S11]  /*4b30*/  UIMAD UR13, UR6, UR42, UR4 ;  /* 0x0000002a060d72a4 */ /* 0x000ff6000f8e0204 */
[----:B------:R-:W-:Y:S01]  /*4b40*/  @!UPT UIADD3 URZ, UPT, UPT, URZ, URZ, URZ ;  /* 0x000000fffffff290 */ /* 0x000fe2000fffe0ff */
.L_x_85:
[----:B------:R-:W3:Y:S01]  /*4b50*/  @!UP4 LDCU.128 UR8, c[0x0][0xb10] ;  /* 0x00016200ff08c7ac */ /* 0x000ee20008000c00 */
[----:B------:R-:W-:Y:S02]  /*4b60*/  ISETP.NE.U32.AND P0, PT, RZ, UR38, PT ;  /* 0x00000026ff007c0c */ /* 0x000fe4000bf05070 */
[----:B------:R-:W-:Y:S02]  /*4b70*/  SHF.L.U32 R2, R11, 0x1f, RZ ;  /* 0x0000001f0b027819 */ /* 0x000fe400000006ff */
[----:B------:R-:W-:Y:S01]  /*4b80*/  ISETP.NE.AND.EX P0, PT, RZ, UR39, PT, P0 ;  /* 0x00000027ff007c0c */ /* 0x000fe2000bf05300 */
[----:B------:R-:W4:Y:S01]  /*4b90*/  @!UP4 LDCU UR5, c[0x0][0xb0c] ;  /* 0x00016180ff05c7ac */ /* 0x000f220008000800 */
[----:B---3--:R-:W-:Y:S07]  /*4ba0*/  UIMAD.WIDE.U32 UR6, UR14, UR8, URZ ;  /* 0x000000080e0672a5 */ /* 0x008fee000f8e00ff */
[----:B------:R-:W-:Y:S01]  /*4bb0*/  @!UP4 UMOV UR4, UR7 ;  /* 0x000000070004cc82 */ /* 0x000fe20008000000 */
[----:B----4-:R-:W-:Y:S02]  /*4bc0*/  @!UP4 UISETP.NE.AND UP0, UPT, UR5, 0x1, UPT ;  /* 0x000000010500c88c */ /* 0x010fe4000bf05270 */
[----:B------:R-:W-:Y:S02]  /*4bd0*/  @!UP4 USHF.R.U32.HI UR4, URZ, UR9, UR4 ;  /* 0x00000009ff04c299 */ /* 0x000fe40008011604 */
[----:B------:R-:W-:Y:S02]  /*4be0*/  UIMAD.WIDE.U32 UR6, UR13, UR11, URZ ;  /* 0x0000000b0d0672a5 */ /* 0x000fe4000f8e00ff */
[----:B------:R-:W-:Y:S02]  /*4bf0*/  @!UP4 USEL UR8, UR14, UR4, !UP0 ;  /* 0x000000040e08c287 */ /* 0x000fe4000c000000 */
[----:B------:R-:W-:Y:S03]  /*4c00*/  @!UP4 UISETP.NE.AND UP0, UPT, UR10, 0x1, UPT ;  /* 0x000000010a00c88c */ /* 0x000fe6000bf05270 */
[----:B------:R-:W-:Y:S02]  /*4c10*/  @!UP4 UMOV UR6, UR7 ;  /* 0x000000070006cc82 */ /* 0x000fe40008000000 */
[----:B------:R-:W3:Y:S02]  /*4c20*/  @!UP4 LDCU UR4, c[0x0][0xb20] ;  /* 0x00016400ff04c7ac */ /* 0x000ee40008000800 */
[----:B---3--:R-:W-:Y:S04]  /*4c30*/  @!UP4 USHF.R.U32.HI UR6, URZ, UR4, UR6 ;  /* 0x00000004ff06c299 */ /* 0x008fe80008011606 */
[----:B------:R-:W-:Y:S04]  /*4c40*/  @!UP4 USEL UR6, UR13, UR6, !UP0 ;  /* 0x000000060d06c287 */ /* 0x000fe8000c000000 */
[----:B------:R-:W-:Y:S02]  /*4c50*/  @!UP4 UIADD3 UR4, UPT, UPT, -UR8, UR6, URZ ;  /* 0x000000060804c290 */ /* 0x000fe4000fffe1ff */
[----:B------:R-:W-:Y:S02]  /*4c60*/  @!UP4 UIADD3 UR6, UPT, UPT, UR8, -UR6, URZ ;  /* 0x800000060806c290 */ /* 0x000fe4000fffe0ff */
[----:B------:R-:W-:Y:S02]  /*4c70*/  @!UP4 UIMAD UR14, UR4, UR5, UR14 ;  /* 0x00000005040ec2a4 */ /* 0x000fe4000f8e020e */
[----:B------:R-:W-:Y:S01]  /*4c80*/  @!UP4 UIMAD UR13, UR6, UR10, UR13 ;  /* 0x0000000a060dc2a4 */ /* 0x000fe2000f8e020d */
[----:B------:R-:W-:Y:S11]  /*4c90*/  BRA.U UP1, `(.L_x_86) ;  /* 0x0000000101107547 */ /* 0x000ff6000b800000 */
[----:B------:R-:W-:Y:S04]  /*4ca0*/  MOV R3, UR50 ;  /* 0x0000003200037c02 */ /* 0x000fe80008000f00 */
[----:B------:R-:W-:Y:S04]  /*4cb0*/  SHF.L.U32 R3, R3, 0x1f, RZ ;  /* 0x0000001f03037819 */ /* 0x000fe800000006ff */
[----:B------:R-:W3:Y:S02]  /*4cc0*/  SYNCS.PHASECHK.TRANS64.TRYWAIT P1, [UR29+0x48], R3 ;  /* 0x00004803ff0075a7 */ /* 0x000ee4000802111d */
[----:B---3--:R-:W-:Y:S05]  /*4cd0*/  @!P1 BRA `(.L_x_87) ;  /* 0x0000005400e09947 */ /* 0x008fea0003800000 */
.L_x_86:
[----:B------:R-:W-:Y:S05]  /*4ce0*/  BRA.U !UP6, `(.L_x_88) ;  /* 0x000000010e407547 */ /* 0x000fea000b800000 */
[----:B------:R-:W-:Y:S01]  /*4cf0*/  UPLOP3.LUT UP2, UPT, UPT, UPT, UP5, 0x80, 0x8 ;  /* 0x000000000008789c */ /* 0x000fe20003f4f050 */
[----:B-1----:R-:W-:Y:S01]  /*4d00*/  HFMA2 R3, -RZ, RZ, 0, 5.9604644775390625e-08 ;  /* 0x00000001ff037431 */ /* 0x002fe200000001ff */
[----:B------:R-:W1:Y:S01]  /*4d10*/  LDCU.64 UR8, c[0x0][0x358] ;  /* 0x00006b00ff0877ac */ /* 0x000e620008000a00 */
[----:B------:R-:W-:Y:S03]  /*4d20*/  IMAD.MOV.U32 R0, RZ, RZ, 0x1 ;  /* 0x00000001ff007424 */ /* 0x000fe600078e00ff */
[----:B------:R-:W-:Y:S05]  /*4d30*/  PLOP3.LUT P1, PT, PT, PT, UP2, 0x80, 0x8 ;  /* 0x000000000008781c */ /* 0x000fea0003f2f028 */
[----:B------:R-:W3:Y:S01]  /*4d40*/  @UP2 LDCU.64 UR4, c[0x0][0x888] ;  /* 0x00011100ff0427ac */ /* 0x000ee20008000a00 */
[----:B------:R-:W-:Y:S07]  /*4d50*/  @UP2 UIMAD UR6, UR36, UR38, URZ ;  /* 0x00000026240622a4 */ /* 0x000fee000f8e02ff */
[----:B------:R-:W-:Y:S04]  /*4d60*/  @P1 PRMT R6, R3, 0x7610, R6 ;  /* 0x0000761003061816 */ /* 0x000fe80000000006 */
[----:B------:R-:W-:Y:S05]  /*4d70*/  @!P1 PRMT R6, R0, 0x7610, R6 ;  /* 0x0000761000069816 */ /* 0x000fea0000000006 */
[----:B------:R4:W-:Y:S01]  /*4d80*/  STL.S16 [R1], R6 ;  /* 0x0000000601007387 */ /* 0x0009e20000100600 */
[----:B---3--:R-:W-:Y:S06]  /*4d90*/  @UP2 UIMAD.WIDE UR4, UR6, 0x4, UR4 ;  /* 0x00000004060428a5 */ /* 0x008fec000f8e0204 */
[----:B------:R-:W-:Y:S02]  /*4da0*/  IMAD.U32 R4, RZ, RZ, UR4 ;  /* 0x00000004ff047e24 */ /* 0x000fe4000f8e00ff */
[----:B------:R-:W-:Y:S03]  /*4db0*/  IMAD.U32 R5, RZ, RZ, UR5 ;  /* 0x00000005ff057e24 */ /* 0x000fe6000f8e00ff */
[----:B------:R-:W3:Y:S02]  /*4dc0*/  @!UP2 LDCU UR4, c[0x0][0x880] ;  /* 0x00011000ff04a7ac */ /* 0x000ee40008000800 */
[----:B-1---5:R4:W5:Y:S02]  /*4dd0*/  @P1 LDG.E R163, desc[UR8][R4.64] ;  /* 0x0000000804a31981 */ /* 0x022964000c1e1900 */
[----:B---34-:R-:W-:Y:S07]  /*4de0*/  @!P1 MOV R163, UR4 ;  /* 0x0000000400a39c02 */ /* 0x018fee0008000f00 */
.L_x_88:
[----:B-----5:R-:W-:Y:S01]  /*4df0*/  @!P0 FSETP.EQ.AND P2, PT, R163, RZ, PT ;  /* 0x000000ffa300820b */ /* 0x020fe20003f42000 */
[----:B------:R-:W-:Y:S01]  /*4e00*/  @!UPT UIADD3 URZ, UPT, UPT, URZ, URZ, URZ ;  /* 0x000000fffffff290 */ /* 0x000fe2000fffe0ff */
[----:B------:R-:W-:Y:S11]  /*4e10*/  @!P0 BRA `(.L_x_89) ;  /* 0x00000000001c8947 */ /* 0x000ff60003800000 */
[----:B------:R-:W-:Y:S01]  /*4e20*/  PLOP3.LUT P2, PT, PT, PT, UP2, 0x80, 0x8 ;  /* 0x000000000008781c */ /* 0x000fe20003f4f028 */
[----:B-1----:R-:W3:Y:S03]  /*4e30*/  LDL R0, [R1] ;  /* 0x0000000001007983 */ /* 0x002ee60000100800 */
[----:B------:R-:W-:Y:S02]  /*4e40*/  PLOP3.LUT P2, PT, P2, PT, PT, 0x8, 0x80 ;  /* 0x000000000080781c */ /* 0x000fe4000174e170 */
[----:B---3--:R-:W-:Y:S11]  /*4e50*/  LOP3.LUT P0, RZ, R0, 0xff, RZ, 0xc0, !PT ;  /* 0x000000ff00ff7812 */ /* 0x008ff6000780c0ff */
[----:B------:R-:W-:Y:S02]  /*4e60*/  @!UPT UIADD3 URZ, UPT, UPT, URZ, URZ, URZ ;  /* 0x000000fffffff290 */ /* 0x000fe4000fffe0ff */
[----:B------:R-:W-:Y:S11]  /*4e70*/  @P0 FSETP.EQ.AND P2, PT, R163, RZ, PT ;  /* 0x000000ffa300020b */ /* 0x000ff60003f42000 */
[----:B------:R-:W-:Y:S02]  /*4e80*/  @!UPT UIADD3 URZ, UPT, UPT, URZ, URZ, URZ ;  /* 0x000000fffffff290 */ /* 0x000fe4000fffe0ff */
.L_x_89:
[----:B------:R-:W3:Y:S01]  /*4e90*/  SYNCS.PHASECHK.TRANS64.TRYWAIT P0, [UR29+0x38], R2 ;  /* 0x00003802ff0075a7 */ /* 0x000ee2000800111d */
[----:B------:R-:W-:Y:S02]  /*4ea0*/  ELECT P1, URZ, PT ;  /* 0x0000000000ff782f */ /* 0x000fe40003820000 */
[----:B------:R-:W-:Y:S01]  /*4eb0*/  IADD3 R10, PT, PT, R10, 0x1, RZ ;  /* 0x000000010a0a7810 */ /* 0x000fe20007ffe0ff */
[----:B---3--:R-:W-:Y:S10]  /*4ec0*/  @!P0 BRA `(.L_x_90) ;  /* 0x00000054007c8947 */ /* 0x008ff40003800000 */
.L_x_143:
[----:B------:R-:W-:Y:S01]  /*4ed0*/  PLOP3.LUT P1, PT, P2, P1, PT, 0xf2, 0x2f ;  /* 0x00000000002f781c */ /* 0x000fe20001723e72 */
[----:B------:R-:W-:Y:S01]  /*4ee0*/  UMOV UR6, 0x0 ;  /* 0x0000000000067882 */ /* 0x000fe20000000000 */
[----:B------:R-:W-:Y:S01]  /*4ef0*/  UMOV UR7, 0x10000000 ;  /* 0x1000000000077882 */ /* 0x000fe20000000000 */
[----:B------:R-:W-:Y:S01]  /*4f00*/  UMOV UR28, UR36 ;  /* 0x00000024001c7c82 */ /* 0x000fe20008000000 */
[----:B------:R-:W-:Y:S01]  /*4f10*/  UMOV UR12, UR36 ;  /* 0x00000024000c7c82 */ /* 0x000fe20008000000 */
[----:B------:R-:W-:Y:S01]  /*4f20*/  UMOV UR20, UR36 ;  /* 0x0000002400147c82 */ /* 0x000fe20008000000 */
[C---:B------:R-:W-:Y:S02]  /*4f30*/  ISETP.NE.AND P0, PT, R10.reuse, 0x2, PT ;  /* 0x000000020a00780c */ /* 0x040fe40003f05270 */
[----:B------:R-:W-:Y:S02]  /*4f40*/  LOP3.LUT R11, R11, 0x1, RZ, 0x3c, !PT ;  /* 0x000000010b0b7812 */ /* 0x000fe400078e3cff */
[----:B-1----:R-:W-:Y:S02]  /*4f50*/  SEL R0, RZ, 0x1, P0 ;  /* 0x00000001ff007807 */ /* 0x002fe40000000000 */
[----:B------:R-:W-:Y:S01]  /*4f60*/  SEL R10, R10, RZ, P0 ;  /* 0x000000ff0a0a7207 */ /* 0x000fe20000000000 */
[----:B------:R-:W-:Y:S01]  /*4f70*/  VOTEU.ALL UP0, P1 ;  /* 0x0000000000ff7886 */ /* 0x000fe20000800000 */
[----:B------:R-:W-:Y:S04]  /*4f80*/  LOP3.LUT R9, R9, R0, RZ, 0x3c, !PT ;  /* 0x0000000009097212 */ /* 0x000fe800078e3cff */
[----:B------:R-:W-:Y:S02]  /*4f90*/  @!UP0 UIADD3 UR4, UP1, UPT, UR52, 0x580, URZ ;  /* 0x0000058034048890 */ /* 0x000fe4000ff3e0ff */
[----:B------:R-:W-:Y:S02]  /*4fa0*/  @!UP0 USHF.L.U32 UR35, UR46, 0x7, URZ ;  /* 0x000000072e238899 */ /* 0x000fe400080006ff */
[----:B------:R-:W-:Y:S02]  /*4fb0*/  @!UP0 UIADD3.X UR5, UPT, UPT, URZ, UR53, URZ, UP1, !UPT ;  /* 0x00000035ff058290 */ /* 0x000fe40008ffe4ff */
[----:B------:R-:W-:Y:S02]  /*4fc0*/  @!UP0 UIMAD UR34, UR47, 0xa0, URZ ;  /* 0x000000a02f2288a4 */ /* 0x000fe4000f8e02ff */
[----:B------:R-:W-:Y:S02]  /*4fd0*/  @!UP0 UIADD3 UR32, UPT, UPT, UR29, 0x100, URZ ;  /* 0x000001001d208890 */ /* 0x000fe4000fffe0ff */
[----:B------:R-:W-:Y:S01]  /*4fe0*/  @!UP0 UIADD3 UR33, UPT, UPT, UR29, 0x30, URZ ;  /* 0x000000301d218890 */ /* 0x000fe2000fffe0ff */
[----:B------:R-:W-:Y:S01]  /*4ff0*/  VOTEU.ALL UP1, P1 ;  /* 0x0000000000ff7886 */ /* 0x000fe20000820000 */
[----:B------:R-:W-:Y:S02]  /*5000*/  @!UP0 UIADD3 UR24, UPT, UPT, UR29, 0x1100, URZ ;  /* 0x000011001d188890 */ /* 0x000fe4000fffe0ff */
[----:B------:R-:W-:Y:S03]  /*5010*/  @!UP0 UIADD3 UR26, UPT, UPT, UR34, 0x20, URZ ;  /* 0x00000020221a8890 */ /* 0x000fe6000fffe0ff */
[----:B------:R-:W-:Y:S01]  /*5020*/  UMOV UR25, UR33 ;  /* 0x0000002100197c82 */ /* 0x000fe20008000000 */
[----:B------:R-:W-:Y:S01]  /*5030*/  UMOV UR27, UR35 ;  /* 0x00000023001b7c82 */ /* 0x000fe20008000000 */
[----:B------:R1:W-:Y:S01]  /*5040*/  @!UP1 UTMALDG.3D [UR32], [UR4], desc[UR6] ;  /* 0x00000620040095b4 */ /* 0x0003e20008011000 */
[----:B------:R-:W-:Y:S01]  /*5050*/  VOTEU.ALL UP1, P1 ;  /* 0x0000000000ff7886 */ /* 0x000fe20000820000 */
[----:B------:R-:W-:Y:S02]  /*5060*/  @!UP0 UIADD3 UR8, UPT, UPT, UR29, 0x2100, URZ ;  /* 0x000021001d088890 */ /* 0x000fe4000fffe0ff */
[----:B------:R-:W-:Y:S01]  /*5070*/  @!UP0 UIADD3 UR10, UPT, UPT, UR34, 0x40, URZ ;  /* 0x00000040220a8890 */ /* 0x000fe2000fffe0ff */
[----:B------:R-:W-:Y:S01]  /*5080*/  UMOV UR9, UR33 ;  /* 0x0000002100097c82 */ /* 0x000fe20008000000 */
[----:B------:R-:W-:Y:S01]  /*5090*/  UMOV UR11, UR35 ;  /* 0x00000023000b7c82 */ /* 0x000fe20008000000 */
[----:B------:R-:W-:Y:S01]  /*50a0*/  @!UP1 UTMALDG.3D [UR24], [UR4], desc[UR6] ;  /* 0x00000618040095b4 */ /* 0x000fe20008011000 */
[----:B------:R-:W-:Y:S01]  /*50b0*/  VOTEU.ALL UP1, P1 ;  /* 0x0000000000ff7886 */ /* 0x000fe20000820000 */
[----:B------:R-:W-:Y:S02]  /*50c0*/  @!UP0 UIADD3 UR16, UPT, UPT, UR29, 0x3100, URZ ;  /* 0x000031001d108890 */ /* 0x000fe4000fffe0ff */
[----:B------:R-:W-:Y:S01]  /*50d0*/  @!UP0 UIADD3 UR18, UPT, UPT, UR34, 0x60, URZ ;  /* 0x0000006022128890 */ /* 0x000fe2000fffe0ff */
[----:B------:R-:W-:Y:S01]  /*50e0*/  UMOV UR17, UR33 ;  /* 0x0000002100117c82 */ /* 0x000fe20008000000 */
[----:B------:R-:W-:Y:S01]  /*50f0*/  UMOV UR19, UR35 ;  /* 0x0000002300137c82 */ /* 0x000fe20008000000 */
[----:B------:R3:W-:Y:S01]  /*5100*/  @!UP1 UTMALDG.3D [UR8], [UR4], desc[UR6] ;  /* 0x00000608040095b4 */ /* 0x0007e20008011000 */
[----:B------:R-:W-:Y:S02]  /*5110*/  UIADD3 UR47, UPT, UPT, UR13, UR59, URZ ;  /* 0x0000003b0d2f7290 */ /* 0x000fe4000fffe0ff */
[----:B------:R-:W-:Y:S02]  /*5120*/  UIADD3 UR46, UPT, UPT, UR14, UR58, URZ ;  /* 0x0000003a0e2e7290 */ /* 0x000fe4000fffe0ff */
[----:B------:R-:W-:Y:S01]  /*5130*/  UPLOP3.LUT UP1, UPT, UPT, UPT, UPT, 0x80, 0x8 ;  /* 0x000000000008789c */ /* 0x000fe20003f2f070 */
[----:B-1----:R-:W-:Y:S01]  /*5140*/  UMOV UR36, UR30 ;  /* 0x0000001e00247c82 */ /* 0x002fe20008000000 */
[----:B---3--:R-:W-:Y:S02]  /*5150*/  @!UP0 UIADD3 UR8, UPT, UPT, UR29, 0x4100, URZ ;  /* 0x000041001d088890 */ /* 0x008fe4000fffe0ff */
[----:B------:R-:W-:Y:S01]  /*5160*/  @!UP0 UIADD3 UR10, UPT, UPT, UR34, 0x80, URZ ;  /* 0x00000080220a8890 */ /* 0x000fe2000fffe0ff */
[----:B------:R-:W-:Y:S05]  /*5170*/  VOTEU.ALL UP0, P1 ;  /* 0x0000000000ff7886 */ /* 0x000fea0000800000 */
[----:B------:R3:W-:Y:S01]  /*5180*/  @!UP0 UTMALDG.3D [UR16], [UR4], desc[UR6] ;  /* 0x00000610040085b4 */ /* 0x0007e20008011000 */
[----:B------:R-:W-:Y:S05]  /*5190*/  VOTEU.ALL UP0, P1 ;  /* 0x0000000000ff7886 */ /* 0x000fea0000800000 */
[----:B------:R3:W-:Y:S01]  /*51a0*/  @!UP0 UTMALDG.3D [UR8], [UR4], desc[UR6] ;  /* 0x00000608040085b4 */ /* 0x0007e20008011000 */
[----:B------:R3:W-:Y:S01]  /*51b0*/  @!P1 SYNCS.ARRIVE.TRANS64.RED.A0TR RZ, [UR29+0x30], R8 ;  /* 0x00003008ffff99a7 */ /* 0x0007e2000830041d */
[----:B------:R-:W-:Y:S01]  /*51c0*/  SYNCS.ARRIVE.TRANS64.RED.A1T0 RZ, [UR44], RZ ;  /* 0x000000ffffff79a7 */ /* 0x000fe2000810042c */
[----:B------:R-:W-:Y:S05]  /*51d0*/  BRA.U UP3, `(.L_x_91) ;  /* 0xfffffff503207547 */ /* 0x000fea000b83ffff */
[----:B------:R-:W-:Y:S07]  /*51e0*/  MOV R0, UR29 ;  /* 0x0000001d00007c02 */ /* 0x000fee0008000f00 */
.L_x_92:
[----:B-1----:R-:W-:-:S04]  /*51f0*/  SHF.L.U32 R2, R11, 0x1f, RZ ;  /* 0x0000001f0b027819 */ /* 0x002fc800000006ff */
[----:B------:R1:W4:Y:S03]  /*5200*/  SYNCS.PHASECHK.TRANS64.TRYWAIT P0, [R0+URZ+0x38], R2 ;  /* 0x00003802000075a7 */ /* 0x00032600080011ff */
[----:B----4-:R-:W-:Y:S05]  /*5210*/  @!P0 NANOSLEEP.SYNCS 0x989680 ;  /* 0x009896800000895d */ /* 0x010fea0003900000 */
[----:B------:R-:W4:Y:S02]  /*5220*/  @!P0 SYNCS.PHASECHK.TRANS64 P0, [R0+URZ+0x38], R2 ;  /* 0x00003802000085a7 */ /* 0x000f2400080010ff */
[----:B--234-:R-:W-:Y:S05]  /*5230*/  @P0 EXIT ;  /* 0x000000000000094d */ /* 0x01cfea0003800000 */
[----:B------:R-:W-:Y:S05]  /*5240*/  BRA `(.L_x_92) ;  /* 0xfffffffc00e87947 */ /* 0x000fea000383ffff */
.L_x_83:
[----:B------:R-:W-:-:S06]  /*5250*/  UISETP.GE.AND UP0, UPT, UR14, 0x4, UPT ;  /* 0x000000040e00788c */ /* 0x000fcc000bf06270 */
[----:B------:R-:W-:-:S13]  /*5260*/  PLOP3.LUT P0, PT, PT, PT, UP0, 0x80, 0x8 ;  /* 0x000000000008781c */ /* 0x000fda0003f0f008 */
[----:B------:R-:W-:Y:S05]  /*5270*/  @!P0 EXIT ;  /* 0x000000000000894d */ /* 0x000fea0003800000 */
[----:B------:R-:W-:Y:S06]  /*5280*/  BAR.SYNC.DEFER_BLOCKING 0x6, 0xa0 ;  /* 0x0182800000007b1d */ /* 0x000fec0000010000 */
[----:B------:R-:W-:Y:S01]  /*5290*/  UMOV UR4, 0x400 ;  /* 0x0000040000047882 */ /* 0x000fe20000000000 */
[----:B------:R-:W1:Y:S01]  /*52a0*/  LDCU UR42, c[0x0][0xb0c] ;  /* 0x00016180ff2a77ac */ /* 0x000e620008000800 */
[----:B------:R-:W2:Y:S01]  /*52b0*/  S2R R2, SR_TID.X ;  /* 0x0000000000027919 */ /* 0x000ea20000002100 */
[----:B------:R-:W-:Y:S01]  /*52c0*/  ULEA UR4, UR5, UR4, 0x18 ;  /* 0x0000000405047291 */ /* 0x000fe2000f8ec0ff */
[----:B------:R-:W-:Y:S01]  /*52d0*/  STL [R1+0x4], RZ ;  /* 0x000004ff01007387 */ /* 0x000fe20000100800 */
[----:B------:R-:W3:Y:S01]  /*52e0*/  LDCU UR62, c[0x0][0xb20] ;  /* 0x00016400ff3e77ac */ /* 0x000ee20008000800 */
[----:B------:R-:W4:Y:S01]  /*52f0*/  LDCU UR39, c[0x0][0xb30] ;  /* 0x00016600ff2777ac */ /* 0x000f220008000800 */
[----:B------:R-:W1:Y:S05]  /*5300*/  LDCU.64 UR56, c[0x0][0x888] ;  /* 0x00011100ff3877ac */ /* 0x000e6a0008000a00 */
[----:B------:R-:W3:Y:S01]  /*5310*/  LDS R0, [UR4+0xf0] ;  /* 0x0000f004ff007984 */ /* 0x000ee20008000800 */
[----:B------:R-:W1:Y:S01]  /*5320*/  LDCU.64 UR40, c[0x0][0xb28] ;  /* 0x00016500ff2877ac */ /* 0x000e620008000a00 */
[----:B------:R-:W1:Y:S01]  /*5330*/  LDCU.128 UR52, c[0x0][0xb10] ;  /* 0x00016200ff3477ac */ /* 0x000e620008000c00 */
[----:B------:R-:W-:Y:S01]  /*5340*/  UMOV UR43, URZ ;  /* 0x000000ff002b7c82 */ /* 0x000fe20008000000 */
[----:B------:R-:W-:Y:S01]  /*5350*/  UMOV UR50, URZ ;  /* 0x000000ff00327c82 */ /* 0x000fe20008000000 */
[----:B------:R-:W-:Y:S01]  /*5360*/  UMOV UR18, URZ ;  /* 0x000000ff00127c82 */ /* 0x000fe20008000000 */
[----:B------:R-:W-:Y:S01]  /*5370*/  UMOV UR49, URZ ;  /* 0x000000ff00317c82 */ /* 0x000fe20008000000 */
[----:B--2---:R-:W-:-:S05]  /*5380*/  IMAD.U32 R2, R2, 0x10000, RZ ;  /* 0x0001000002027824 */ /* 0x004fca00078e00ff */
[----:B------:R-:W-:-:S04]  /*5390*/  LOP3.LUT R2, R2, 0x600000, RZ, 0xc0, !PT ;  /* 0x0060000002027812 */ /* 0x000fc800078ec0ff */
[----:B-1-34-:R-:W-:-:S07]  /*53a0*/  IADD3 R2, PT, PT, R0, R2, RZ ;  /* 0x0000000200027210 */ /* 0x01afce0007ffe0ff */
.L_x_113:
[----:B-1----:R-:W1:Y:S01]  /*53b0*/  S2UR UR61, SR_CgaCtaId ;  /* 0x00000000003d79c3 */ /* 0x002e620000008800 */
[----:B------:R-:W-:Y:S01]  /*53c0*/  UMOV UR44, 0x400 ;  /* 0x00000400002c7882 */ /* 0x000fe20000000000 */
[----:B------:R-:W-:Y:S04]  /*53d0*/  MOV R3, UR49 ;  /* 0x0000003100037c02 */ /* 0x000fe80008000f00 */
[----:B------:R-:W-:Y:S01]  /*53e0*/  SHF.L.U32 R3, R3, 0x1f, RZ ;  /* 0x0000001f03037819 */ /* 0x000fe200000006ff */
[----:B-1----:R-:W-:Y:S04]  /*53f0*/  ULEA UR44, UR61, UR44, 0x18 ;  /* 0x0000002c3d2c7291 */ /* 0x002fe8000f8ec0ff */
[----:B------:R-:W-:Y:S09]  /*5400*/  ULEA UR4, UR18, UR44, 0x3 ;  /* 0x0000002c12047291 */ /* 0x000ff2000f8e18ff */
[----:B------:R-:W1:Y:S02]  /*5410*/  SYNCS.PHASECHK.TRANS64.TRYWAIT P0, [UR4+0x50], R3 ;  /* 0x00005003ff0075a7 */ /* 0x000e640008001104 */
[----:B-1----:R-:W-:Y:S05]  /*5420*/  @!P0 BRA `(.L_x_93) ;  /* 0x00000050003c8947 */ /* 0x002fea0003800000 */
.L_x_145:
[----:B------:R-:W-:Y:S02]  /*5430*/  ULEA UR5, UR18, UR44, 0x4 ;  /* 0x0000002c12057291 */ /* 0x000fe4000f8e20ff */
[----:B------:R-:W-:Y:S01]  /*5440*/  UIADD3 UR4, UPT, UPT, UR4, 0x60, URZ ;  /* 0x0000006004047890 */ /* 0x000fe2000fffe0ff */
[----:B------:R-:W2:Y:S03]  /*5450*/  LDCU UR10, c[0x0][0xb24] ;  /* 0x00016480ff0a77ac */ /* 0x000ea60008000800 */
[----:B------:R-:W-:Y:S03]  /*5460*/  UPRMT UR4, URZ, 0x654, UR4 ;  /* 0x00000654ff047896 */ /* 0x000fe60008000004 */
[----:B------:R-:W3:Y:S01]  /*5470*/  LDS.128 R4, [UR5+0xd0] ;  /* 0x0000d005ff047984 */ /* 0x000ee20008000c00 */
[----:B------:R-:W-:Y:S01]  /*5480*/  @!PT LDS RZ, [RZ] ;  /* 0x00000000fffff984 */ /* 0x000fe20000000800 */
[----:B------:R-:W-:Y:S01]  /*5490*/  @!PT LDS RZ, [RZ] ;  /* 0x00000000fffff984 */ /* 0x000fe20000000800 */
[----:B------:R-:W-:Y:S01]  /*54a0*/  @!PT LDS RZ, [RZ] ;  /* 0x00000000fffff984 */ /* 0x000fe20000000800 */
[----:B------:R-:W-:Y:S01]  /*54b0*/  @!PT LDS RZ, [RZ] ;  /* 0x00000000fffff984 */ /* 0x000fe20000000800 */
[----:B------:R4:W-:Y:S07]  /*54c0*/  MEMBAR.ALL.CTA ;  /* 0x0000000000007992 */ /* 0x0009ee0000008000 */
[----:B----4-:R-:W4:Y:S02]  /*54d0*/  FENCE.VIEW.ASYNC.S ;  /* 0x00000000000073c6 */ /* 0x010f240000000000 */
[----:B----4-:R-:W-:Y:S01]  /*54e0*/  SYNCS.ARRIVE.TRANS64.RED.A1T0 RZ, [UR4], RZ ;  /* 0x000000ffffff79a7 */ /* 0x010fe20008100404 */
[----:B---3--:R-:W-:Y:S11]  /*54f0*/  LOP3.LUT P0, RZ, R6, 0x1, RZ, 0xc0, !PT ;  /* 0x0000000106ff7812 */ /* 0x008ff6000780c0ff */
[----:B------:R-:W-:Y:S02]  /*5500*/  @!UPT UIADD3 URZ, UPT, UPT, URZ, URZ, URZ ;  /* 0x000000fffffff290 */ /* 0x000fe4000fffe0ff */
[----:B------:R-:W-:Y:S01]  /*5510*/  VOTEU.ANY UP0, P0 ;  /* 0x0000000000ff7886 */ /* 0x000fe20000000100 */
[----:B------:R-:W-:Y:S01]  /*5520*/  PLOP3.LUT P3, PT, PT, PT, UP0, 0x80, 0x8 ;  /* 0x000000000008781c */ /* 0x000fe20003f6f008 */
[----:B------:R-:W-:Y:S01]  /*5530*/  UP2UR UR48, UPR, URZ, 0x1 ;  /* 0x00000001ff307883 */ /* 0x000fe20008000000 */
[----:B------:R-:W-:Y:S02]  /*5540*/  PLOP3.LUT P1, PT, PT, PT, UP0, 0x80, 0x8 ;  /* 0x000000000008781c */ /* 0x000fe40003f2f008 */
[----:B------:R-:W-:Y:S02]  /*5550*/  PLOP3.LUT P2, PT, PT, PT, UP0, 0x80, 0x8 ;  /* 0x000000000008781c */ /* 0x000fe40003f4f008 */
[----:B------:R-:W-:Y:S01]  /*5560*/  PLOP3.LUT P0, PT, PT, PT, UP0, 0x80, 0x8 ;  /* 0x000000000008781c */ /* 0x000fe20003f0f008 */
[----:B--2---:R-:W-:Y:S06]  /*5570*/  UISETP.GE.AND UP0, UPT, UR10, 0x1, UPT ;  /* 0x000000010a00788c */ /* 0x004fec000bf06270 */
[----:B-1----:R-:W-:Y:S02]  /*5580*/  @P3 MOV R3, R4 ;  /* 0x0000000400033202 */ /* 0x002fe40000000f00 */
[----:B------:R-:W-:Y:S02]  /*5590*/  @P1 LOP3.LUT R0, R5, 0xffff, RZ, 0xc0, !PT ;  /* 0x0000ffff05001812 */ /* 0x000fe400078ec0ff */
[----:B------:R-:W-:Y:S02]  /*55a0*/  @P2 R2UR UR38, R3 ;  /* 0x00000000032622ca */ /* 0x000fe400000e0000 */
[----:B------:R-:W-:Y:S01]  /*55b0*/  @P0 R2UR UR37, R0 ;  /* 0x00000000002502ca */ /* 0x000fe200000e0000 */
[----:B------:R-:W-:Y:S03]  /*55c0*/  @!UPT UIADD3 URZ, UPT, UPT, URZ, URZ, URZ ;  /* 0x000000fffffff290 */ /* 0x000fe6000fffe0ff */
[----:B------:R-:W-:Y:S11]  /*55d0*/  BRA.U !UP0, `(.L_x_94) ;  /* 0x0000000108c87547 */ /* 0x000ff6000b800000 */
[----:B------:R-:W1:Y:S01]  /*55e0*/  LDCU UR7, c[0x0][0x370] ;  /* 0x00006e00ff0777ac */ /* 0x000e620008000800 */
[----:B------:R-:W2:Y:S01]  /*55f0*/  LDCU UR4, c[0x0][0x374] ;  /* 0x00006e80ff0477ac */ /* 0x000ea20008000800 */
[----:B------:R-:W-:Y:S02]  /*5600*/  UISETP.NE.AND UP0, UPT, UR54, 0x1, UPT ;  /* 0x000000013600788c */ /* 0x000fe4000bf05270 */
[----:B------:R-:W-:Y:S02]  /*5610*/  UIMAD.WIDE.U32 UR12, UR37, UR55, URZ ;  /* 0x00000037250c72a5 */ /* 0x000fe4000f8e00ff */
[----:B------:R-:W-:Y:S02]  /*5620*/  UISETP.NE.AND UP1, UPT, UR42, 0x1, UPT ;  /* 0x000000012a00788c */ /* 0x000fe4000bf25270 */
[----:B------:R-:W-:Y:S02]  /*5630*/  UISETP.NE.AND UP2, UPT, UR10, 0x1, UPT ;  /* 0x000000010a00788c */ /* 0x000fe4000bf45270 */
[----:B------:R-:W-:Y:S02]  /*5640*/  UIMAD.WIDE.U32 UR16, UR38, UR52, URZ ;  /* 0x00000034261072a5 */ /* 0x000fe4000f8e00ff */
[----:B-1----:R-:W-:Y:S02]  /*5650*/  UIMAD.WIDE.U32 UR14, UR7, UR52, URZ ;  /* 0x00000034070e72a5 */ /* 0x002fe4000f8e00ff */
[----:B--2---:R-:W-:Y:S07]  /*5660*/  UIMAD.WIDE.U32 UR8, UR4, UR55, URZ ;  /* 0x00000037040872a5 */ /* 0x004fee000f8e00ff */
[----:B------:R-:W-:Y:S02]  /*5670*/  UMOV UR5, UR9 ;  /* 0x0000000900057c82 */ /* 0x000fe40008000000 */
[----:B------:R-:W-:Y:S03]  /*5680*/  @UP0 USHF.R.U32.HI UR4, URZ, UR62, UR5 ;  /* 0x0000003eff040299 */ /* 0x000fe60008011605 */
[----:B------:R-:W-:Y:S01]  /*5690*/  UMOV UR5, UR13 ;  /* 0x0000000d00057c82 */ /* 0x000fe20008000000 */
[----:B------:R-:W-:Y:S02]  /*56a0*/  UIMAD.WIDE.U32 UR8, UR4, UR40, URZ ;  /* 0x00000028040872a5 */ /* 0x000fe4000f8e00ff */
[----:B------:R-:W-:Y:S03]  /*56b0*/  USHF.R.U32.HI UR6, URZ, UR62, UR5 ;  /* 0x0000003eff067299 */ /* 0x000fe60008011605 */
[----:B------:R-:W-:Y:S01]  /*56c0*/  UMOV UR5, UR15 ;  /* 0x0000000f00057c82 */ /* 0x000fe20008000000 */
[----:B------:R-:W-:Y:S02]  /*56d0*/  USEL UR6, UR37, UR6, !UP0 ;  /* 0x0000000625067287 */ /* 0x000fe4000c000000 */
[----:B------:R-:W-:Y:S01]  /*56e0*/  @UP1 USHF.R.U32.HI UR7, URZ, UR53, UR5 ;  /* 0x00000035ff071299 */ /* 0x000fe20008011605 */
[----:B------:R-:W-:Y:S02]  /*56f0*/  UMOV UR8, UR9 ;  /* 0x0000000900087c82 */ /* 0x000fe40008000000 */
[----:B------:R-:W-:Y:S01]  /*5700*/  UMOV UR5, UR17 ;  /* 0x0000001100057c82 */ /* 0x000fe20008000000 */
[----:B------:R-:W-:Y:S02]  /*5710*/  UIMAD.WIDE.U32 UR12, UR7, UR40, URZ ;  /* 0x00000028070c72a5 */ /* 0x000fe4000f8e00ff */
[----:B------:R-:W-:Y:S02]  /*5720*/  @UP2 USHF.R.U32.HI UR4, URZ, UR41, UR8 ;  /* 0x00000029ff042299 */ /* 0x000fe40008011608 */
[----:B------:R-:W-:Y:S02]  /*5730*/  USHF.R.U32.HI UR5, URZ, UR53, UR5 ;  /* 0x00000035ff057299 */ /* 0x000fe40008011605 */
[----:B------:R-:W-:Y:S02]  /*5740*/  UIMAD UR4, UR10, UR4, URZ ;  /* 0x000000040a0472a4 */ /* 0x000fe4000f8e02ff */
[----:B------:R-:W-:Y:S02]  /*5750*/  USEL UR5, UR38, UR5, !UP1 ;  /* 0x0000000526057287 */ /* 0x000fe4000c800000 */
[----:B------:R-:W-:Y:S01]  /*5760*/  UISETP.GE.AND UP0, UPT, UR6, UR4, UPT ;  /* 0x000000040600728c */ /* 0x000fe2000bf06270 */
[----:B------:R-:W-:Y:S01]  /*5770*/  UMOV UR8, UR13 ;  /* 0x0000000d00087c82 */ /* 0x000fe20008000000 */
[----:B------:R-:W-:Y:S02]  /*5780*/  UIMAD.WIDE.U32 UR12, UR6, UR40, URZ ;  /* 0x00000028060c72a5 */ /* 0x000fe4000f8e00ff */
[----:B------:R-:W-:Y:S04]  /*5790*/  @UP2 USHF.R.U32.HI UR7, URZ, UR41, UR8 ;  /* 0x00000029ff072299 */ /* 0x000fe80008011608 */
[----:B------:R-:W-:Y:S01]  /*57a0*/  UIMAD UR8, UR10, UR7, URZ ;  /* 0x000000070a0872a4 */ /* 0x000fe2000f8e02ff */
[----:B------:R-:W-:Y:S03]  /*57b0*/  UMOV UR4, UR13 ;  /* 0x0000000d00047c82 */ /* 0x000fe60008000000 */
[----:B------:R-:W-:Y:S02]  /*57c0*/  UISETP.GE.OR UP0, UPT, UR5, UR8, UP0 ;  /* 0x000000080500728c */ /* 0x000fe40008706670 */
[----:B------:R-:W-:Y:S02]  /*57d0*/  USHF.R.U32.HI UR4, URZ, UR41, UR4 ;  /* 0x00000029ff047299 */ /* 0x000fe40008011604 */
[----:B------:R-:W-:Y:S02]  /*57e0*/  UIMAD.WIDE.U32 UR8, UR5, UR40, URZ ;  /* 0x00000028050872a5 */ /* 0x000fe4000f8e00ff */
[----:B------:R-:W-:Y:S02]  /*57f0*/  USEL UR12, UR6, UR4, !UP2 ;  /* 0x00000004060c7287 */ /* 0x000fe4000d000000 */
[----:B------:R-:W-:Y:S02]  /*5800*/  UIADD3 UR8, UPT, UPT, -UR5, URZ, URZ ;  /* 0x000000ff05087290 */ /* 0x000fe4000fffe1ff */
[----:B------:R-:W-:Y:S01]  /*5810*/  UIADD3 UR11, UPT, UPT, -UR12, URZ, URZ ;  /* 0x000000ff0c0b7290 */ /* 0x000fe2000fffe1ff */
[----:B------:R-:W-:Y:S01]  /*5820*/  @!UP0 UMOV UR4, UR9 ;  /* 0x0000000900048c82 */ /* 0x000fe20008000000 */
[----:B------:R-:W-:Y:S02]  /*5830*/  UIADD3 UR9, UPT, UPT, -UR6, URZ, URZ ;  /* 0x000000ff06097290 */ /* 0x000fe4000fffe1ff */
[----:B------:R-:W-:Y:S02]  /*5840*/  @!UP0 USHF.R.U32.HI UR4, URZ, UR41, UR4 ;  /* 0x00000029ff048299 */ /* 0x000fe40008011604 */
[----:B------:R-:W-:Y:S02]  /*5850*/  UIMAD UR11, UR10, UR11, UR6 ;  /* 0x0000000b0a0b72a4 */ /* 0x000fe4000f8e0206 */
[----:B------:R-:W-:Y:S04]  /*5860*/  @!UP0 USEL UR4, UR5, UR4, !UP2 ;  /* 0x0000000405048287 */ /* 0x000fe8000d000000 */
[----:B------:R-:W-:Y:S02]  /*5870*/  @!UP0 UIMAD UR11, UR7, UR11, UR4 ;  /* 0x0000000b070b82a4 */ /* 0x000fe4000f8e0204 */
[----:B------:R-:W-:Y:S02]  /*5880*/  @!UP0 UIADD3 UR12, UPT, UPT, UR12, -UR4, URZ ;  /* 0x800000040c0c8290 */ /* 0x000fe4000fffe0ff */
[----:B------:R-:W-:Y:S02]  /*5890*/  UIMAD UR7, UR42, UR8, UR38 ;  /* 0x000000082a0772a4 */ /* 0x000fe4000f8e0226 */
[----:B------:R-:W-:Y:S02]  /*58a0*/  @!UP0 UIMAD UR6, UR12, UR10, UR5 ;  /* 0x0000000a0c0682a4 */ /* 0x000fe4000f8e0205 */
[----:B------:R-:W-:Y:S01]  /*58b0*/  UIMAD UR4, UR54, UR9, UR37 ;  /* 0x00000009360472a4 */ /* 0x000fe2000f8e0225 */
[----:B------:R-:W-:Y:S02]  /*58c0*/  @!UP0 UMOV UR5, UR11 ;  /* 0x0000000b00058c82 */ /* 0x000fe40008000000 */
[----:B------:R-:W-:Y:S02]  /*58d0*/  UIMAD UR38, UR5, UR42, UR7 ;  /* 0x0000002a052672a4 */ /* 0x000fe4000f8e0207 */
[----:B------:R-:W-:Y:S11]  /*58e0*/  UIMAD UR37, UR6, UR54, UR4 ;  /* 0x00000036062572a4 */ /* 0x000ff6000f8e0204 */
[----:B------:R-:W-:Y:S01]  /*58f0*/  @!UPT UIADD3 URZ, UPT, UPT, URZ, URZ, URZ ;  /* 0x000000fffffff290 */ /* 0x000fe2000fffe0ff */
.L_x_94:
[----:B------:R-:W-:Y:S02]  /*5900*/  UISETP.NE.AND UP0, UPT, UR39, 0x1, UPT ;  /* 0x000000012700788c */ /* 0x000fe4000bf05270 */
[----:B------:R-:W-:Y:S02]  /*5910*/  UISETP.NE.AND UP1, UPT, UR48, URZ, UPT ;  /* 0x000000ff3000728c */ /* 0x000fe4000bf25270 */
[----:B------:R-:W-:Y:S04]  /*5920*/  UIADD3 UR45, UPT, UPT, UR18, 0x1, URZ ;  /* 0x00000001122d7890 */ /* 0x000fe8000fffe0ff */
[----:B------:R-:W-:Y:S02]  /*5930*/  PLOP3.LUT P1, PT, PT, PT, UP1, 0x80, 0x8 ;  /* 0x000000000008781c */ /* 0x000fe40003f2f018 */
[----:B------:R-:W-:Y:S01]  /*5940*/  PLOP3.LUT P0, PT, PT, PT, UP1, 0x80, 0x8 ;  /* 0x000000000008781c */ /* 0x000fe20003f0f018 */
[----:B------:R-:W1:Y:S01]  /*5950*/  @!UP0 LDCU.128 UR12, c[0x0][0xb10] ;  /* 0x00016200ff0c87ac */ /* 0x000e620008000c00 */
[----:B------:R-:W2:Y:S09]  /*5960*/  @!UP0 LDCU UR5, c[0x0][0xb0c] ;  /* 0x00016180ff0587ac */ /* 0x000eb20008000800 */
[----:B------:R-:W-:Y:S01]  /*5970*/  @P1 SHF.R.U32.HI R4, RZ, 0x10, R5 ;  /* 0x00000010ff041819 */ /* 0x000fe20000011605 */
[----:B------:R-:W3:Y:S03]  /*5980*/  @!UP0 LDCU UR10, c[0x0][0xb20] ;  /* 0x00016400ff0a87ac */ /* 0x000ee60008000800 */
[----:B------:R-:W-:Y:S01]  /*5990*/  @P0 R2UR UR51, R4 ;  /* 0x00000000043302ca */ /* 0x000fe200000e0000 */
[----:B-1----:R-:W-:Y:S02]  /*59a0*/  UIMAD.WIDE.U32 UR8, UR38, UR12, URZ ;  /* 0x0000000c260872a5 */ /* 0x002fe4000f8e00ff */
[----:B------:R-:W-:Y:S02]  /*59b0*/  UIMAD.WIDE.U32 UR6, UR37, UR15, URZ ;  /* 0x0000000f250672a5 */ /* 0x000fe4000f8e00ff */
[----:B------:R-:W-:Y:S03]  /*59c0*/  @!UP0 UISETP.NE.AND UP1, UPT, UR14, 0x1, UPT ;  /* 0x000000010e00888c */ /* 0x000fe6000bf25270 */
[----:B------:R-:W-:Y:S01]  /*59d0*/  @!UP0 UMOV UR4, UR9 ;  /* 0x0000000900048c82 */ /* 0x000fe20008000000 */
[----:B--2---:R-:W-:Y:S02]  /*59e0*/  @!UP0 UISETP.NE.AND UP2, UPT, UR5, 0x1, UPT ;  /* 0x000000010500888c */ /* 0x004fe4000bf45270 */
[----:B------:R-:W-:Y:S01]  /*59f0*/  @!UP0 USHF.R.U32.HI UR4, URZ, UR13, UR4 ;  /* 0x0000000dff048299 */ /* 0x000fe20008011604 */
[----:B------:R-:W-:Y:S02]  /*5a00*/  @!UP0 UMOV UR6, UR7 ;  /* 0x0000000700068c82 */ /* 0x000fe40008000000 */
[----:B---3--:R-:W-:Y:S02]  /*5a10*/  @!UP0 USHF.R.U32.HI UR6, URZ, UR10, UR6 ;  /* 0x0000000aff068299 */ /* 0x008fe40008011606 */
[----:B------:R-:W-:Y:S02]  /*5a20*/  @!UP0 USEL UR7, UR38, UR4, !UP2 ;  /* 0x0000000426078287 */ /* 0x000fe4000d000000 */
[----:B------:R-:W-:Y:S04]  /*5a30*/  @!UP0 USEL UR6, UR37, UR6, !UP1 ;  /* 0x0000000625068287 */ /* 0x000fe8000c800000 */
[----:B------:R-:W-:Y:S02]  /*5a40*/  @!UP0 UIADD3 UR4, UPT, UPT, -UR7, UR6, URZ ;  /* 0x0000000607048290 */ /* 0x000fe4000fffe1ff */
[----:B------:R-:W-:Y:S02]  /*5a50*/  @!UP0 UIADD3 UR6, UPT, UPT, UR7, -UR6, URZ ;  /* 0x8000000607068290 */ /* 0x000fe4000fffe0ff */
[----:B------:R-:W-:Y:S02]  /*5a60*/  UIADD3 UR7, UPT, UPT, UR44, 0x100, URZ ;  /* 0x000001002c077890 */ /* 0x000fe4000fffe0ff */
[----:B------:R-:W-:Y:S02]  /*5a70*/  @!UP0 UIMAD UR38, UR4, UR5, UR38 ;  /* 0x00000005042682a4 */ /* 0x000fe4000f8e0226 */
[----:B------:R-:W-:Y:S02]  /*5a80*/  @!UP0 UIMAD UR37, UR6, UR14, UR37 ;  /* 0x0000000e062582a4 */ /* 0x000fe4000f8e0225 */
[----:B------:R-:W-:Y:S09]  /*5a90*/  ULOP3.LUT UP0, URZ, UR7, 0x90, URZ, 0xc0, !UPT ;  /* 0x0000009007ff7892 */ /* 0x000ff2000f80c0ff */
[----:B------:R-:W-:Y:S05]  /*5aa0*/  BRA.U !UP0, `(.L_x_95) ;  /* 0x0000000108407547 */ /* 0x000fea000b800000 */
[----:B------:R-:W1:Y:S01]  /*5ab0*/  LDCU.64 UR8, c[0x4][0x80] ;  /* 0x01001000ff0877ac */ /* 0x000e620008000a00 */
[----:B------:R-:W-:Y:S01]  /*5ac0*/  MOV R15, 0x0 ;  /* 0x00000000000f7802 */ /* 0x000fe20000000f00 */
[----:B------:R-:W-:Y:S02]  /*5ad0*/  HFMA2 R12, -RZ, RZ, 0, 5.9604644775390625e-08 ;  /* 0x00000001ff0c7431 */ /* 0x000fe400000001ff */
[----:B------:R-:W-:Y:S02]  /*5ae0*/  IMAD.MOV.U32 R8, RZ, RZ, 0x70 ;  /* 0x00000070ff087424 */ /* 0x000fe400078e00ff */
[----:B------:R-:W-:Y:S01]  /*5af0*/  IMAD.MOV.U32 R13, RZ, RZ, RZ ;  /* 0x000000ffff0d7224 */ /* 0x000fe200078e00ff */
[----:B------:R-:W2:Y:S01]  /*5b00*/  LDCU.64 UR6, c[0x4][0x88] ;  /* 0x01001100ff0677ac */ /* 0x000ea20008000a00 */
[----:B------:R-:W3:Y:S01]  /*5b10*/  LDC.64 R14, c[0x4][R15] ;  /* 0x010000000f0e7b82 */ /* 0x000ee20000000a00 */
[----:B------:R-:W4:Y:S01]  /*5b20*/  LDCU.64 UR4, c[0x4][0x8] ;  /* 0x01000100ff0477ac */ /* 0x000f220008000a00 */
[----:B-1----:R-:W-:Y:S01]  /*5b30*/  MOV R5, UR9 ;  /* 0x0000000900057c02 */ /* 0x002fe20008000f00 */
[----:B------:R-:W-:Y:S01]  /*5b40*/  IMAD.U32 R4, RZ, RZ, UR8 ;  /* 0x00000008ff047e24 */ /* 0x000fe2000f8e00ff */
[----:B--2---:R-:W-:Y:S01]  /*5b50*/  MOV R7, UR7 ;  /* 0x0000000700077c02 */ /* 0x004fe20008000f00 */
[----:B------:R-:W-:Y:S01]  /*5b60*/  IMAD.U32 R6, RZ, RZ, UR6 ;  /* 0x00000006ff067e24 */ /* 0x000fe2000f8e00ff */
[----:B----4-:R-:W-:Y:S01]  /*5b70*/  MOV R11, UR5 ;  /* 0x00000005000b7c02 */ /* 0x010fe20008000f00 */
[----:B------:R-:W-:Y:S02]  /*5b80*/  IMAD.U32 R10, RZ, RZ, UR4 ;  /* 0x00000004ff0a7e24 */ /* 0x000fe4000f8e00ff */
[----:B------:R-:W-:Y:S07]  /*5b90*/  LEPC R20, `(.L_x_95) ;  /* 0x000000001014794e */ /* 0x000fee0000000000 */
[----:B---3-5:R-:W-:Y:S05]  /*5ba0*/  CALL.ABS.NOINC R14 ;  /* 0x000000000e007343 */ /* 0x028fea0003c00000 */
.L_x_95:
[----:B------:R-:W-:Y:S04]  /*5bb0*/  UIADD3 UR4, UPT, UPT, UR44, 0x5100, URZ ;  /* 0x000051002c047890 */ /* 0x000fe8000fffe0ff */
        /* <DEDUP_REMOVED lines=18> */
.L_x_96:
[----:B------:R-:W-:Y:S01]  /*5ce0*/  PLOP3.LUT P1, PT, PT, PT, PT, 0x8, 0x80 ;  /* 0x000000000080781c */ /* 0x000fe20003f2e170 */
[----:B------:R-:W-:Y:S01]  /*5cf0*/  UISETP.NE.AND UP1, UPT, UR60, URZ, UPT ;  /* 0x000000ff3c00728c */ /* 0x000fe2000bf25270 */
[----:B------:R1:W5:Y:S01]  /*5d00*/  LDL R16, [R1] ;  /* 0x0000000001107983 */ /* 0x0003620000100800 */
[----:B------:R-:W2:Y:S04]  /*5d10*/  LDC.64 R6, c[0x0][0x890] ;  /* 0x00022400ff067b82 */ /* 0x000ea80000000a00 */
[----:B------:R-:W-:Y:S04]  /*5d20*/  PLOP3.LUT P0, PT, PT, PT, UP1, 0x80, 0x8 ;  /* 0x000000000008781c */ /* 0x000fe80003f0f018 */
[----:B------:R-:W3:Y:S01]  /*5d30*/  LDC.64 R4, c[0x0][0x8b0] ;  /* 0x00022c00ff047b82 */ /* 0x000ee20000000a00 */
[----:B------:R-:W4:Y:S01]  /*5d40*/  @UP1 LDCU.64 UR4, c[0x0][0x888] ;  /* 0x00011100ff0417ac */ /* 0x000f220008000a00 */
[----:B--2---:R-:W-:Y:S01]  /*5d50*/  ISETP.NE.U32.AND P3, PT, R6, RZ, PT ;  /* 0x000000ff0600720c */ /* 0x004fe20003f65070 */
[----:B----4-:R-:W-:Y:S03]  /*5d60*/  @UP1 UISETP.NE.U32.AND UP0, UPT, UR4, URZ, UPT ;  /* 0x000000ff0400128c */ /* 0x010fe6000bf05070 */
[----:B------:R-:W-:Y:S02]  /*5d70*/  ISETP.NE.AND.EX P3, PT, R7, RZ, PT, P3 ;  /* 0x000000ff0700720c */ /* 0x000fe40003f65330 */
[----:B---3--:R-:W-:Y:S01]  /*5d80*/  ISETP.NE.U32.AND P4, PT, R4, RZ, PT ;  /* 0x000000ff0400720c */ /* 0x008fe20003f85070 */
[----:B------:R-:W-:Y:S01]  /*5d90*/  @UP1 UISETP.NE.AND.EX UP0, UPT, UR5, URZ, UPT, UP0 ;  /* 0x000000ff0500128c */ /* 0x000fe2000bf05300 */
[----:B------:R-:W-:Y:S02]  /*5da0*/  @P0 PLOP3.LUT P1, PT, P3, PT, PT, 0x80, 0x8 ;  /* 0x000000000008081c */ /* 0x000fe40001f2f070 */
[----:B------:R-:W-:Y:S01]  /*5db0*/  ISETP.NE.AND.EX P4, PT, R5, RZ, PT, P4 ;  /* 0x000000ff0500720c */ /* 0x000fe20003f85340 */
[----:B------:R-:W-:Y:S06]  /*5dc0*/  @UP1 USEL UR4, URZ, 0xffffffff, UP0 ;  /* 0xffffffffff041887 */ /* 0x000fec0008000000 */
[----:B-1----:R-:W-:Y:S06]  /*5dd0*/  @!P3 BRA `(.L_x_97) ;  /* 0x00000000003cb947 */ /* 0x002fec0003800000 */
[----:B------:R-:W1:Y:S01]  /*5de0*/  LDC.64 R8, c[0x0][0x888] ;  /* 0x00022200ff087b82 */ /* 0x000e620000000a00 */
[----:B------:R-:W2:Y:S01]  /*5df0*/  LDCU.64 UR6, c[0x0][0x358] ;  /* 0x00006b00ff0677ac */ /* 0x000ea20008000a00 */
[----:B------:R-:W-:Y:S02]  /*5e00*/  IMAD.MOV.U32 R3, RZ, RZ, 0x1 ;  /* 0x00000001ff037424 */ /* 0x000fe400078e00ff */
[----:B------:R-:W-:Y:S01]  /*5e10*/  IMAD.MOV.U32 R0, RZ, RZ, 0x1 ;  /* 0x00000001ff007424 */ /* 0x000fe200078e00ff */
[----:B-1----:R-:W-:Y:S04]  /*5e20*/  ISETP.NE.U32.AND P2, PT, R8, RZ, PT ;  /* 0x000000ff0800720c */ /* 0x002fe80003f45070 */
[----:B------:R-:W-:Y:S11]  /*5e30*/  ISETP.NE.AND.EX P2, PT, R9, RZ, PT, P2 ;  /* 0x000000ff0900720c */ /* 0x000ff60003f45320 */
[----:B------:R-:W-:Y:S02]  /*5e40*/  @!UPT UIADD3 URZ, UPT, UPT, URZ, URZ, URZ ;  /* 0x000000fffffff290 */ /* 0x000fe4000fffe0ff */
[----:B------:R-:W1:Y:S01]  /*5e50*/  @P2 LDC.64 R8, c[0x0][0x888] ;  /* 0x00022200ff082b82 */ /* 0x000e620000000a00 */
[----:B------:R-:W-:Y:S01]  /*5e60*/  @P2 IMAD R6, R6, UR36, RZ ;  /* 0x0000002406062c24 */ /* 0x000fe2000f8e02ff */
[----:B-----5:R-:W-:Y:S04]  /*5e70*/  @P2 PRMT R16, R3, 0x7610, R16 ;  /* 0x0000761003102816 */ /* 0x020fe80000000010 */
[----:B------:R-:W-:Y:S05]  /*5e80*/  @!P2 PRMT R16, R0, 0x7610, R16 ;  /* 0x000076100010a816 */ /* 0x000fea0000000010 */
[----:B------:R3:W-:Y:S01]  /*5e90*/  STL.S16 [R1], R16 ;  /* 0x0000001001007387 */ /* 0x0007e20000100600 */
[----:B-1----:R-:W-:Y:S05]  /*5ea0*/  @P2 IMAD.WIDE R8, R6, 0x4, R8 ;  /* 0x0000000406082825 */ /* 0x002fea00078e0208 */
[----:B--2---:R3:W5:Y:S02]  /*5eb0*/  @P2 LDG.E R163, desc[UR6][R8.64] ;  /* 0x0000000608a32981 */ /* 0x004764000c1e1900 */
[----:B---3--:R-:W1:Y:S02]  /*5ec0*/  @!P2 LDC R163, c[0x0][0x880] ;  /* 0x00022000ffa3ab82 */ /* 0x008e640000000800 */
.L_x_97:
[----:B------:R-:W-:Y:S05]  /*5ed0*/  @!P4 BRA `(.L_x_98) ;  /* 0x000000000028c947 */ /* 0x000fea0003800000 */
[----:B------:R-:W2:Y:S01]  /*5ee0*/  LDC.64 R6, c[0x0][0x8a8] ;  /* 0x00022a00ff067b82 */ /* 0x000ea20000000a00 */
[----:B------:R-:W3:Y:S01]  /*5ef0*/  LDCU.64 UR6, c[0x0][0x358] ;  /* 0x00006b00ff0677ac */ /* 0x000ee20008000a00 */
[----:B--2---:R-:W-:Y:S04]  /*5f00*/  ISETP.NE.U32.AND P2, PT, R6, RZ, PT ;  /* 0x000000ff0600720c */ /* 0x004fe80003f45070 */
[----:B------:R-:W-:Y:S11]  /*5f10*/  ISETP.NE.AND.EX P2, PT, R7, RZ, PT, P2 ;  /* 0x000000ff0700720c */ /* 0x000ff60003f45320 */
[----:B------:R-:W-:Y:S02]  /*5f20*/  @!UPT UIADD3 URZ, UPT, UPT, URZ, URZ, URZ ;  /* 0x000000fffffff290 */ /* 0x000fe4000fffe0ff */
[----:B------:R-:W2:Y:S01]  /*5f30*/  @P2 LDC.64 R6, c[0x0][0x8a8] ;  /* 0x00022a00ff062b82 */ /* 0x000ea20000000a00 */
[----:B------:R-:W-:Y:S04]  /*5f40*/  @P2 IMAD R4, R4, UR36, RZ ;  /* 0x0000002404042c24 */ /* 0x000fe8000f8e02ff */
[----:B--2---:R-:W-:Y:S05]  /*5f50*/  @P2 IMAD.WIDE R6, R4, 0x4, R6 ;  /* 0x0000000404062825 */ /* 0x004fea00078e0206 */
[----:B---3-5:R2:W5:Y:S02]  /*5f60*/  @P2 LDG.E R162, desc[UR6][R6.64] ;  /* 0x0000000606a22981 */ /* 0x028564000c1e1900 */
[----:B--2---:R-:W3:Y:S02]  /*5f70*/  @!P2 LDC R162, c[0x0][0x8a0] ;  /* 0x00022800ffa2ab82 */ /* 0x004ee40000000800 */
.L_x_98:
[----:B------:R-:W2:Y:S01]  /*5f80*/  LDL R6, [R1+0x4] ;  /* 0x0000040001067983 */ /* 0x000ea20000100800 */
[----:B-1---5:R-:W-:Y:S01]  /*5f90*/  @P0 FSETP.NEU.AND P4, PT, R163, RZ, PT ;  /* 0x000000ffa300020b */ /* 0x022fe20003f8d000 */
[----:B------:R-:W-:Y:S01]  /*5fa0*/  IMAD.U32 R0, RZ, RZ, UR4 ;  /* 0x00000004ff007e24 */ /* 0x000fe2000f8e00ff */
[----:B------:R-:W-:Y:S01]  /*5fb0*/  @P0 LOP3.LUT P2, RZ, R16, 0xff, RZ, 0xc0, !PT ;  /* 0x000000ff10ff0812 */ /* 0x000fe2000784c0ff */
[----:B------:R-:W-:Y:S01]  /*5fc0*/  IMAD.U32 R17, RZ, RZ, UR43 ;  /* 0x0000002bff117e24 */ /* 0x000fe2000f8e00ff */
[----:B------:R-:W-:Y:S01]  /*5fd0*/  @P0 SEL R3, RZ, 0xffffffff, P4 ;  /* 0xffffffffff030807 */ /* 0x000fe20002000000 */
[----:B------:R-:W-:Y:S01]  /*5fe0*/  BSSY B1, `(.L_x_99) ;  /* 0x0000071000017945 */ /* 0x000fe20003800000 */
[----:B------:R-:W-:Y:S02]  /*5ff0*/  PLOP3.LUT P5, PT, PT, PT, PT, 0x8, 0x80 ;  /* 0x000000000080781c */ /* 0x000fe40003fae170 */
[----:B------:R-:W-:Y:S02]  /*6000*/  CS2R R154, SRZ ;  /* 0x00000000009a7805 */ /* 0x000fe4000001ff00 */
[----:B------:R-:W-:Y:S02]  /*6010*/  @P1 SEL R3, R0, R3, !P2 ;  /* 0x0000000300031207 */ /* 0x000fe40005000000 */
[----:B------:R-:W-:Y:S02]  /*6020*/  CS2R R152, SRZ ;  /* 0x0000000000987805 */ /* 0x000fe4000001ff00 */
[----:B------:R-:W-:Y:S02]  /*6030*/  LEA R17, R17, UR44, 0x3 ;  /* 0x0000002c11117c11 */ /* 0x000fe4000f8e18ff */
[----:B------:R-:W-:Y:S02]  /*6040*/  CS2R R158, SRZ ;  /* 0x00000000009e7805 */ /* 0x000fe4000001ff00 */
[----:B------:R-:W-:Y:S02]  /*6050*/  @P0 LOP3.LUT R3, R3, 0x1, RZ, 0xc0, !PT ;  /* 0x0000000103030812 */ /* 0x000fe400078ec0ff */
[----:B------:R-:W-:Y:S02]  /*6060*/  CS2R R156, SRZ ;  /* 0x00000000009c7805 */ /* 0x000fe4000001ff00 */
[----:B------:R-:W-:Y:S02]  /*6070*/  CS2R R166, SRZ ;  /* 0x0000000000a67805 */ /* 0x000fe4000001ff00 */
[----:B------:R-:W-:Y:S02]  /*6080*/  CS2R R164, SRZ ;  /* 0x0000000000a47805 */ /* 0x000fe4000001ff00 */
[----:B------:R-:W-:Y:S01]  /*6090*/  ISETP.NE.U32.OR P1, PT, R3, 0x1, !P0 ;  /* 0x000000010300780c */ /* 0x000fe20004725470 */
[----:B------:R-:W-:Y:S01]  /*60a0*/  IMAD.U32 R3, RZ, RZ, UR50 ;  /* 0x00000032ff037e24 */ /* 0x000fe2000f8e00ff */
[----:B------:R-:W-:Y:S02]  /*60b0*/  CS2R R170, SRZ ;  /* 0x0000000000aa7805 */ /* 0x000fe4000001ff00 */
[----:B------:R-:W-:Y:S02]  /*60c0*/  CS2R R168, SRZ ;  /* 0x0000000000a87805 */ /* 0x000fe4000001ff00 */
[----:B------:R-:W-:Y:S02]  /*60d0*/  CS2R R174, SRZ ;  /* 0x0000000000ae7805 */ /* 0x000fe4000001ff00 */
[----:B------:R-:W-:Y:S02]  /*60e0*/  CS2R R172, SRZ ;  /* 0x0000000000ac7805 */ /* 0x000fe4000001ff00 */
[----:B------:R-:W-:Y:S02]  /*60f0*/  SHF.L.U32 R3, R3, 0x1f, RZ ;  /* 0x0000001f03037819 */ /* 0x000fe400000006ff */
[----:B------:R-:W-:Y:S02]  /*6100*/  CS2R R178, SRZ ;  /* 0x0000000000b27805 */ /* 0x000fe4000001ff00 */
        /* <DEDUP_REMOVED lines=9> */
[----:B--2---:R-:W-:Y:S04]  /*61a0*/  @P1 SHF.L.U32 R0, R6, 0x1f, RZ ;  /* 0x0000001f06001819 */ /* 0x004fe800000006ff */
[----:B------:R-:W1:Y:S01]  /*61b0*/  @P1 SYNCS.PHASECHK.TRANS64.TRYWAIT P0, [UR44+0x30], R0 ;  /* 0x00003000ff0015a7 */ /* 0x000e62000800112c */
[----:B------:R2:W4:Y:S01]  /*61c0*/  SYNCS.PHASECHK.TRANS64.TRYWAIT P4, [R17+URZ+0x70], R3 ;  /* 0x00007003110075a7 */ /* 0x00052200080811ff */
[----:B-1----:R-:W-:Y:S01]  /*61d0*/  @P1 PLOP3.LUT P5, PT, P0, PT, PT, 0x8, 0x80 ;  /* 0x000000000080181c */ /* 0x002fe200007ae170 */
[----:B------:R-:W-:Y:S01]  /*61e0*/  @!UPT UIADD3 URZ, UPT, UPT, URZ, URZ, URZ ;  /* 0x000000fffffff290 */ /* 0x000fe2000fffe0ff */
[----:B--2-4-:R-:W-:Y:S11]  /*61f0*/  @!P1 BRA `(.L_x_100) ;  /* 0x00000004003c9947 */ /* 0x014ff60003800000 */
[----:B------:R-:W-:Y:S01]  /*6200*/  ISETP.NE.U32.AND P0, PT, RZ, UR56, PT ;  /* 0x00000038ff007c0c */ /* 0x000fe2000bf05070 */
[----:B------:R-:W1:Y:S01]  /*6210*/  S2R R7, SR_TID.X ;  /* 0x0000000000077919 */ /* 0x000e620000002100 */
[----:B------:R-:W-:Y:S01]  /*6220*/  FSETP.NEU.AND P2, PT, R163, RZ, PT ;  /* 0x000000ffa300720b */ /* 0x000fe20003f4d000 */
[----:B------:R-:W-:Y:S01]  /*6230*/  BSSY B0, `(.L_x_101) ;  /* 0x000001e000007945 */ /* 0x000fe20003800000 */
[----:B------:R-:W-:Y:S02]  /*6240*/  ISETP.NE.AND.EX P0, PT, RZ, UR57, PT, P0 ;  /* 0x00000039ff007c0c */ /* 0x000fe4000bf05300 */
[----:B------:R-:W-:Y:S02]  /*6250*/  CS2R R186, SRZ ;  /* 0x0000000000ba7805 */ /* 0x000fe4000001ff00 */
[----:B------:R-:W-:Y:S02]  /*6260*/  LOP3.LUT P1, RZ, R16, 0xff, RZ, 0xc0, !PT ;  /* 0x000000ff10ff7812 */ /* 0x000fe4000782c0ff */
[----:B------:R-:W-:Y:S02]  /*6270*/  CS2R R184, SRZ ;  /* 0x0000000000b87805 */ /* 0x000fe4000001ff00 */
[----:B------:R-:W-:Y:S02]  /*6280*/  SEL R0, RZ, 0xffffffff, P2 ;  /* 0xffffffffff007807 */ /* 0x000fe40001000000 */
[----:B------:R-:W-:Y:S02]  /*6290*/  CS2R R190, SRZ ;  /* 0x0000000000be7805 */ /* 0x000fe4000001ff00 */
[----:B------:R-:W-:Y:S02]  /*62a0*/  SEL R4, RZ, 0xffffffff, P0 ;  /* 0xffffffffff047807 */ /* 0x000fe40000000000 */
[----:B------:R-:W-:Y:S02]  /*62b0*/  CS2R R188, SRZ ;  /* 0x0000000000bc7805 */ /* 0x000fe4000001ff00 */
[----:B------:R-:W-:Y:S02]  /*62c0*/  PLOP3.LUT P0, PT, PT, PT, PT, 0x8, 0x80 ;  /* 0x000000000080781c */ /* 0x000fe40003f0e170 */
[----:B------:R-:W-:Y:S02]  /*62d0*/  CS2R R178, SRZ ;  /* 0x0000000000b27805 */ /* 0x000fe4000001ff00 */
[----:B------:R-:W-:Y:S02]  /*62e0*/  @P3 SEL R0, R4, R0, !P1 ;  /* 0x0000000004003207 */ /* 0x000fe40004800000 */
[----:B------:R-:W-:Y:S02]  /*62f0*/  CS2R R176, SRZ ;  /* 0x0000000000b07805 */ /* 0x000fe4000001ff00 */
[----:B------:R-:W-:Y:S02]  /*6300*/  CS2R R170, SRZ ;  /* 0x0000000000aa7805 */ /* 0x000fe4000001ff00 */
[----:B------:R-:W-:Y:S02]  /*6310*/  CS2R R168, SRZ ;  /* 0x0000000000a87805 */ /* 0x000fe4000001ff00 */
[----:B------:R-:W-:Y:S02]  /*6320*/  LOP3.LUT R0, R0, 0x1, RZ, 0xc0, !PT ;  /* 0x0000000100007812 */ /* 0x000fe400078ec0ff */
[----:B------:R-:W-:Y:S02]  /*6330*/  CS2R R158, SRZ ;  /* 0x00000000009e7805 */ /* 0x000fe4000001ff00 */
[----:B------:R-:W-:Y:S02]  /*6340*/  CS2R R156, SRZ ;  /* 0x00000000009c7805 */ /* 0x000fe4000001ff00 */
[----:B------:R-:W-:Y:S11]  /*6350*/  ISETP.NE.U32.AND P1, PT, R0, 0x1, PT ;  /* 0x000000010000780c */ /* 0x000ff60003f25070 */
[----:B------:R-:W-:Y:S02]  /*6360*/  @!UPT UIADD3 URZ, UPT, UPT, URZ, URZ, URZ ;  /* 0x000000fffffff290 */ /* 0x000fe4000fffe0ff */
[C---:B-1----:R-:W-:Y:S02]  /*6370*/  @P1 IMAD.SHL.U32 R5, R7.reuse, 0x20, RZ ;  /* 0x0000002007051824 */ /* 0x042fe400078e00ff */
[----:B------:R-:W-:Y:S03]  /*6380*/  @P1 IMAD.SHL.U32 R0, R7, 0x4, RZ ;  /* 0x0000000407001824 */ /* 0x000fe600078e00ff */
[C---:B------:R-:W-:Y:S02]  /*6390*/  @P1 LOP3.LUT R4, R5.reuse, 0x80, RZ, 0xc0, !PT ;  /* 0x0000008005041812 */ /* 0x040fe400078ec0ff */
[----:B------:R-:W-:Y:S02]  /*63a0*/  @P1 LOP3.LUT P2, RZ, R5, 0x80, RZ, 0xc0, !PT ;  /* 0x0000008005ff1812 */ /* 0x000fe4000784c0ff */
[----:B------:R-:W-:Y:S04]  /*63b0*/  @P1 LOP3.LUT R4, R4, 0x10, R0, 0xf8, !PT ;  /* 0x0000001004041812 */ /* 0x000fe800078ef800 */
[----:B------:R-:W-:Y:S01]  /*63c0*/  @P1 LOP3.LUT R4, R4, 0xf60, R5, 0xf8, !PT ;  /* 0x00000f6004041812 */ /* 0x000fe200078ef805 */
[----:B------:R-:W-:Y:S06]  /*63d0*/  @!P5 BRA `(.L_x_102) ;  /* 0x00000000000cd947 */ /* 0x000fec0003800000 */
[----:B------:R-:W-:Y:S04]  /*63e0*/  SHF.L.U32 R5, R6, 0x1f, RZ ;  /* 0x0000001f06057819 */ /* 0x000fe800000006ff */
[----:B------:R-:W1:Y:S02]  /*63f0*/  SYNCS.PHASECHK.TRANS64.TRYWAIT P3, [UR44+0x30], R5 ;  /* 0x00003005ff0075a7 */ /* 0x000e64000806112c */
[----:B-1----:R-:W-:Y:S05]  /*6400*/  @!P3 BRA `(.L_x_103) ;  /* 0x00000040005cb947 */ /* 0x002fea0003800000 */
.L_x_102:
[----:B------:R-:W-:Y:S05]  /*6410*/  BSYNC B0 ;  /* 0x0000000000007941 */ /* 0x000fea0003800000 */
.L_x_101:
[----:B------:R-:W2:Y:S01]  /*6420*/  LDL.LU R9, [R1+0x4] ;  /* 0x0000040001097983 */ /* 0x000ea20000300800 */
[----:B------:R-:W-:Y:S02]  /*6430*/  CS2R R182, SRZ ;  /* 0x0000000000b67805 */ /* 0x000fe4000001ff00 */
[----:B------:R-:W-:Y:S02]  /*6440*/  CS2R R180, SRZ ;  /* 0x0000000000b47805 */ /* 0x000fe4000001ff00 */
[----:B------:R-:W-:Y:S01]  /*6450*/  CS2R R198, SRZ ;  /* 0x0000000000c67805 */ /* 0x000fe2000001ff00 */
[----:B------:R-:W4:Y:S01]  /*6460*/  @P1 LDS.128 R184, [R4+UR44+0x100] ;  /* 0x0001002c04b81984 */ /* 0x000f220008000c00 */
[----:B------:R-:W-:Y:S02]  /*6470*/  CS2R R196, SRZ ;  /* 0x0000000000c47805 */ /* 0x000fe4000001ff00 */
[----:B------:R-:W-:Y:S02]  /*6480*/  CS2R R174, SRZ ;  /* 0x0000000000ae7805 */ /* 0x000fe4000001ff00 */
[----:B------:R-:W-:Y:S01]  /*6490*/  CS2R R172, SRZ ;  /* 0x0000000000ac7805 */ /* 0x000fe2000001ff00 */
[----:B------:R-:W2:Y:S01]  /*64a0*/  @P1 LDS.128 R188, [R4+UR44+0x1100] ;  /* 0x0011002c04bc1984 */ /* 0x000ea20008000c00 */
[----:B------:R-:W-:Y:S02]  /*64b0*/  CS2R R166, SRZ ;  /* 0x0000000000a67805 */ /* 0x000fe4000001ff00 */
[----:B------:R-:W-:Y:S02]  /*64c0*/  CS2R R164, SRZ ;  /* 0x0000000000a47805 */ /* 0x000fe4000001ff00 */
[----:B------:R-:W-:Y:S01]  /*64d0*/  CS2R R154, SRZ ;  /* 0x00000000009a7805 */ /* 0x000fe2000001ff00 */
[----:B------:R-:W2:Y:S01]  /*64e0*/  @P1 LDS.128 R176, [R4+UR44+0x2100] ;  /* 0x0021002c04b01984 */ /* 0x000ea20008000c00 */
[----:B------:R-:W-:Y:S02]  /*64f0*/  CS2R R152, SRZ ;  /* 0x0000000000987805 */ /* 0x000fe4000001ff00 */
[----:B------:R-:W-:Y:S01]  /*6500*/  @P1 PLOP3.LUT P0, PT, P2, PT, PT, 0x80, 0x8 ;  /* 0x000000000008181c */ /* 0x000fe2000170f070 */
[----:B------:R-:W-:Y:S01]  /*6510*/  UIADD3 UR4, UPT, UPT, UR44, 0x38, URZ ;  /* 0x000000382c047890 */ /* 0x000fe2000fffe0ff */
[----:B------:R-:W2:Y:S01]  /*6520*/  @P1 LDS.128 R168, [R4+UR44+0x3100] ;  /* 0x0031002c04a81984 */ /* 0x000ea20008000c00 */
[----:B-1----:R-:W-:Y:S02]  /*6530*/  @P1 VIADD R0, R4, UR44 ;  /* 0x0000002c04001c36 */ /* 0x002fe40008000000 */
[----:B------:R-:W-:Y:S01]  /*6540*/  UPRMT UR4, UR61, 0x654, UR4 ;  /* 0x000006543d047896 */ /* 0x000fe20008000004 */
[----:B------:R1:W2:Y:S01]  /*6550*/  @P1 LDS.128 R156, [R4+UR44+0x4100] ;  /* 0x0041002c049c1984 */ /* 0x0002a20008000c00 */
[C---:B------:R-:W-:Y:S02]  /*6560*/  @P1 VIADD R8, R0.reuse, 0x100 ;  /* 0x0000010000081836 */ /* 0x040fe40000000000 */
[C---:B------:R-:W-:Y:S02]  /*6570*/  @P1 VIADD R7, R0.reuse, 0x110 ;  /* 0x0000011000071836 */ /* 0x040fe40000000000 */
[C---:B------:R-:W-:Y:S02]  /*6580*/  @P1 VIADD R6, R0.reuse, 0x1110 ;  /* 0x0000111000061836 */ /* 0x040fe40000000000 */
[----:B------:R-:W-:Y:S02]  /*6590*/  @P1 VIADD R5, R0, 0x2110 ;  /* 0x0000211000051836 */ /* 0x000fe40000000000 */
[C---:B------:R-:W-:Y:S02]  /*65a0*/  @P0 VIADD R7, R8.reuse, 0xfffffff0 ;  /* 0xfffffff008070836 */ /* 0x040fe40000000000 */
[C---:B------:R-:W-:Y:S02]  /*65b0*/  @P0 VIADD R6, R8.reuse, 0xff0 ;  /* 0x00000ff008060836 */ /* 0x040fe40000000000 */
[----:B------:R-:W-:Y:S01]  /*65c0*/  @P0 VIADD R5, R8, 0x1ff0 ;  /* 0x00001ff008050836 */ /* 0x000fe20000000000 */
[----:B------:R2:W2:Y:S04]  /*65d0*/  @P1 LDS.128 R180, [R7] ;  /* 0x0000000007b41984 */ /* 0x0004a80000000c00 */
[----:B------:R2:W2:Y:S04]  /*65e0*/  @P1 LDS.128 R196, [R6] ;  /* 0x0000000006c41984 */ /* 0x0004a80000000c00 */
[----:B------:R2:W2:Y:S01]  /*65f0*/  @P1 LDS.128 R172, [R5] ;  /* 0x0000000005ac1984 */ /* 0x0004a20000000c00 */
[C---:B-1----:R-:W-:Y:S02]  /*6600*/  @P1 VIADD R4, R0.reuse, 0x3110 ;  /* 0x0000311000041836 */ /* 0x042fe40000000000 */
[----:B------:R-:W-:Y:S02]  /*6610*/  @P1 VIADD R0, R0, 0x4110 ;  /* 0x0000411000001836 */ /* 0x000fe40000000000 */
[C---:B------:R-:W-:Y:S02]  /*6620*/  @P0 VIADD R4, R8.reuse, 0x2ff0 ;  /* 0x00002ff008040836 */ /* 0x040fe40000000000 */
[----:B------:R-:W-:Y:S03]  /*6630*/  @P0 VIADD R0, R8, 0x3ff0 ;  /* 0x00003ff008000836 */ /* 0x000fe60000000000 */
[----:B------:R1:W1:Y:S04]  /*6640*/  @P1 LDS.128 R164, [R4] ;  /* 0x0000000004a41984 */ /* 0x0002680000000c00 */
[----:B------:R1:W1:Y:S01]  /*6650*/  @P1 LDS.128 R152, [R0] ;  /* 0x0000000000981984 */ /* 0x0002620000000c00 */
[----:B------:R-:W-:Y:S01]  /*6660*/  @!PT LDS RZ, [RZ] ;  /* 0x00000000fffff984 */ /* 0x000fe20000000800 */
[----:B------:R-:W-:Y:S01]  /*6670*/  @!PT LDS RZ, [RZ] ;  /* 0x00000000fffff984 */ /* 0x000fe20000000800 */
[----:B------:R-:W-:Y:S01]  /*6680*/  @!PT LDS RZ, [RZ] ;  /* 0x00000000fffff984 */ /* 0x000fe20000000800 */
[----:B------:R-:W-:Y:S01]  /*6690*/  @!PT LDS RZ, [RZ] ;  /* 0x00000000fffff984 */ /* 0x000fe20000000800 */
[----:B------:R5:W-:Y:S06]  /*66a0*/  MEMBAR.ALL.CTA ;  /* 0x0000000000007992 */ /* 0x000bec0000008000 */
[----:B-----5:R-:W5:Y:S02]  /*66b0*/  FENCE.VIEW.ASYNC.S ;  /* 0x00000000000073c6 */ /* 0x020f640000000000 */
[----:B-----5:R-:W-:Y:S01]  /*66c0*/  SYNCS.ARRIVE.TRANS64.RED.A1T0 RZ, [UR4], RZ ;  /* 0x000000ffffff79a7 */ /* 0x020fe20008100404 */
[----:B--2---:R-:W-:Y:S05]  /*66d0*/  LOP3.LUT R9, R9, 0x1, RZ, 0x3c, !PT ;  /* 0x0000000109097812 */ /* 0x004fea00078e3cff */
[----:B-1--4-:R2:W-:Y:S02]  /*66e0*/  STL [R1+0x4], R9 ;  /* 0x0000040901007387 */ /* 0x0125e40000100800 */
.L_x_100:
[----:B------:R-:W-:Y:S05]  /*66f0*/  BSYNC B1 ;  /* 0x0000000000017941 */ /* 0x000fea0003800000 */
.L_x_99:
[----:B------:R-:W1:Y:S01]  /*6700*/  S2R R4, SR_TID.X ;  /* 0x0000000000047919 */ /* 0x000e620000002100 */
[----:B------:R-:W-:Y:S04]  /*6710*/  IMAD.U32 R0, RZ, RZ, UR43 ;  /* 0x0000002bff007e24 */ /* 0x000fe8000f8e00ff */
[----:B------:R-:W-:Y:S05]  /*6720*/  IMAD R16, R0, 0xa0, R2 ;  /* 0x000000a000107824 */ /* 0x000fea00078e0202 */
[----:B------:R-:W-:Y:S02]  /*6730*/  SHF.R.U32.HI R0, RZ, 0x15, R16 ;  /* 0x00000015ff007819 */ /* 0x000fe40000011610 */
[----:B-1----:R-:W-:Y:S04]  /*6740*/  SHF.R.U32.HI R18, RZ, 0x5, R4 ;  /* 0x00000005ff127819 */ /* 0x002fe80000011604 */
[----:B------:R-:W-:Y:S01]  /*6750*/  LOP3.LUT P0, RZ, R0, 0x3, R18, 0x48, !PT ;  /* 0x0000000300ff7812 */ /* 0x000fe20007804812 */
[----:B------:R-:W-:Y:S01]  /*6760*/  @!UPT UIADD3 URZ, UPT, UPT, URZ, URZ, URZ ;  /* 0x000000fffffff290 */ /* 0x000fe2000fffe0ff */
[----:B------:R-:W-:Y:S11]  /*6770*/  @P4 BRA `(.L_x_104) ;  /* 0x0000000000084947 */ /* 0x000ff60003800000 */
[----:B------:R-:W1:Y:S02]  /*6780*/  SYNCS.PHASECHK.TRANS64.TRYWAIT P1, [R17+URZ+0x70], R3 ;  /* 0x00007003110075a7 */ /* 0x000e6400080211ff */
[----:B-1----:R-:W-:Y:S05]  /*6790*/  @!P1 BRA `(.L_x_105) ;  /* 0x0000003c00909947 */ /* 0x002fea0003800000 */
.L_x_104:
[----:B------:R-:W-:Y:S05]  /*67a0*/  @!P0 BRA `(.L_x_106) ;  /* 0x0000000000408947 */ /* 0x000fea0003800000 */
[----:B------:R-:W4:Y:S01]  /*67b0*/  LDCU.64 UR8, c[0x4][0x70] ;  /* 0x01000e00ff0877ac */ /* 0x000f220008000a00 */
[----:B------:R-:W-:Y:S01]  /*67c0*/  MOV R15, 0x0 ;  /* 0x00000000000f7802 */ /* 0x000fe20000000f00 */
[----:B------:R-:W-:Y:S02]  /*67d0*/  HFMA2 R12, -RZ, RZ, 0, 5.9604644775390625e-08 ;  /* 0x00000001ff0c7431 */ /* 0x000fe400000001ff */
[----:B------:R-:W-:Y:S02]  /*67e0*/  IMAD.MOV.U32 R8, RZ, RZ, 0x192 ;  /* 0x00000192ff087424 */ /* 0x000fe400078e00ff */
[----:B------:R-:W-:Y:S01]  /*67f0*/  IMAD.MOV.U32 R13, RZ, RZ, RZ ;  /* 0x000000ffff0d7224 */ /* 0x000fe200078e00ff */
[----:B------:R-:W5:Y:S01]  /*6800*/  LDCU.64 UR6, c[0x4][0x78] ;  /* 0x01000f00ff0677ac */ /* 0x000f620008000a00 */
[----:B------:R-:W1:Y:S01]  /*6810*/  LDC.64 R14, c[0x4][R15] ;  /* 0x010000000f0e7b82 */ /* 0x000e620000000a00 */
[----:B------:R-:W2:Y:S01]  /*6820*/  LDCU.64 UR4, c[0x4][0x10] ;  /* 0x01000200ff0477ac */ /* 0x000ea20008000a00 */
[----:B----4-:R-:W-:Y:S01]  /*6830*/  MOV R5, UR9 ;  /* 0x0000000900057c02 */ /* 0x010fe20008000f00 */
[----:B------:R-:W-:Y:S01]  /*6840*/  IMAD.U32 R4, RZ, RZ, UR8 ;  /* 0x00000008ff047e24 */ /* 0x000fe2000f8e00ff */
[----:B-----5:R-:W-:Y:S01]  /*6850*/  MOV R7, UR7 ;  /* 0x0000000700077c02 */ /* 0x020fe20008000f00 */
[----:B------:R-:W-:Y:S01]  /*6860*/  IMAD.U32 R6, RZ, RZ, UR6 ;  /* 0x00000006ff067e24 */ /* 0x000fe2000f8e00ff */
[----:B--2---:R-:W-:Y:S01]  /*6870*/  MOV R11, UR5 ;  /* 0x00000005000b7c02 */ /* 0x004fe20008000f00 */
[----:B------:R-:W-:Y:S02]  /*6880*/  IMAD.U32 R10, RZ, RZ, UR4 ;  /* 0x00000004ff0a7e24 */ /* 0x000fe4000f8e00ff */
[----:B------:R-:W-:Y:S07]  /*6890*/  LEPC R20, `(.L_x_106) ;  /* 0x000000001014794e */ /* 0x000fee0000000000 */
[----:B-1-3--:R-:W-:Y:S05]  /*68a0*/  CALL.ABS.NOINC R14 ;  /* 0x000000000e007343 */ /* 0x00afea0003c00000 */
.L_x_106:
[----:B------:R-:W-:Y:S05]  /*68b0*/  WARPSYNC.ALL ;  /* 0x0000000000007948 */ /* 0x000fea0003800000 */
[C---:B------:R-:W-:Y:S01]  /*68c0*/  R2UR UR4, R16.reuse ;  /* 0x00000000100472ca */ /* 0x040fe200000e0000 */
[----:B------:R-:W-:Y:S05]  /*68d0*/  VIADD R0, R16, 0x20 ;  /* 0x0000002010007836 */ /* 0x000fea0000000000 */
[----:B------:R-:W-:Y:S04]  /*68e0*/  SHF.R.U32.HI R0, RZ, 0x15, R0 ;  /* 0x00000015ff007819 */ /* 0x000fe80000011600 */
[----:B------:R-:W-:Y:S03]  /*68f0*/  LOP3.LUT P0, RZ, R0, 0x3, R18, 0x48, !PT ;  /* 0x0000000300ff7812 */ /* 0x000fe60007804812 */
[----:B------:R-:W4:Y:S10]  /*6900*/  LDTM.x32 R120, tmem[UR4] ;  /* 0x00000004007879ee */ /* 0x000f3400082c0000 */
[----:B----4-:R-:W-:Y:S05]  /*6910*/  @!P0 BRA `(.L_x_107) ;  /* 0x0000000000408947 */ /* 0x010fea0003800000 */
        /* <DEDUP_REMOVED lines=16> */
.L_x_107:
[----:B------:R-:W-:Y:S05]  /*6a20*/  WARPSYNC.ALL ;  /* 0x0000000000007948 */ /* 0x000fea0003800000 */
[C---:B------:R-:W-:Y:S01]  /*6a30*/  R2UR UR4, R16.reuse ;  /* 0x00000000100472ca */ /* 0x040fe200000e0000 */
[----:B------:R-:W-:Y:S05]  /*6a40*/  VIADD R0, R16, 0x40 ;  /* 0x0000004010007836 */ /* 0x000fea0000000000 */
[----:B------:R-:W-:Y:S04]  /*6a50*/  SHF.R.U32.HI R0, RZ, 0x15, R0 ;  /* 0x00000015ff007819 */ /* 0x000fe80000011600 */
[----:B------:R-:W-:Y:S03]  /*6a60*/  LOP3.LUT P0, RZ, R0, 0x3, R18, 0x48, !PT ;  /* 0x0000000300ff7812 */ /* 0x000fe60007804812 */
[----:B------:R-:W4:Y:S10]  /*6a70*/  LDTM.x32 R88, tmem[UR4+0x20] ;  /* 0x00002004005879ee */ /* 0x000f3400082c0000 */
        /* <DEDUP_REMOVED lines=17> */
.L_x_108:
        /* <DEDUP_REMOVED lines=23> */
.L_x_109:
        /* <DEDUP_REMOVED lines=23> */
.L_x_110:
[----:B------:R-:W4:Y:S01]  /*6e70*/  S2R R18, SR_TID.X ;  /* 0x0000000000127919 */ /* 0x000f220000002100 */
[----:B------:R-:W-:Y:S05]  /*6e80*/  WARPSYNC.ALL ;  /* 0x0000000000007948 */ /* 0x000fea0003800000 */
[----:B----4-:R-:W-:Y:S02]  /*6e90*/  LOP3.LUT P1, RZ, R18, 0x60, RZ, 0xc0, !PT ;  /* 0x0000006012ff7812 */ /* 0x010fe4000782c0ff */
[----:B------:R-:W-:Y:S01]  /*6ea0*/  F2FP.F16.E4M3.UNPACK_B R14, R186 ;  /* 0x000000baff0e723e */ /* 0x000fe200020006ff */
[C---:B---3--:R-:W-:Y:S01]  /*6eb0*/  FMUL R160, R162.reuse, R34 ;  /* 0x00000022a2a07220 */ /* 0x048fe20000400000 */
[----:B-1----:R-:W-:Y:S01]  /*6ec0*/  F2FP.F16.E4M3.UNPACK_B R3, R186.H1 ;  /* 0x000000baff03723e */ /* 0x002fe200030006ff */
[C---:B------:R-:W-:Y:S01]  /*6ed0*/  FMUL R161, R162.reuse, R35 ;  /* 0x00000023a2a17220 */ /* 0x040fe20000400000 */
[----:B------:R-:W-:Y:S01]  /*6ee0*/  F2FP.F16.E4M3.UNPACK_B R0, R187 ;  /* 0x000000bbff00723e */ /* 0x000fe200020006ff */
[----:B------:R-:W-:Y:S01]  /*6ef0*/  FMUL R151, R162, R151 ;  /* 0x00000097a2977220 */ /* 0x000fe20000400000 */
[----:B------:R-:W-:Y:S01]  /*6f00*/  R2UR UR4, R16 ;  /* 0x00000000100472ca */ /* 0x000fe200000e0000 */
[C---:B------:R-:W-:Y:S01]  /*6f10*/  FMUL R88, R162.reuse, R88 ;  /* 0x00000058a2587220 */ /* 0x040fe20000400000 */
[----:B------:R-:W-:Y:S01]  /*6f20*/  F2FP.F16.E4M3.UNPACK_B R5, R184 ;  /* 0x000000b8ff05723e */ /* 0x000fe200020006ff */
[----:B------:R-:W-:Y:S01]  /*6f30*/  FMUL R89, R162, R89 ;  /* 0x00000059a2597220 */ /* 0x000fe20000400000 */
[----:B------:R-:W-:Y:S01]  /*6f40*/  PRMT R4, R14, 0x7610, R4 ;  /* 0x000076100e047816 */ /* 0x000fe20000000004 */
[C---:B------:R-:W-:Y:S01]  /*6f50*/  FMUL R92, R162.reuse, R92 ;  /* 0x0000005ca25c7220 */ /* 0x040fe20000400000 */
[-C--:B------:R-:W-:Y:S01]  /*6f60*/  F2FP.F16.E4M3.UNPACK_B R251, R180.reuse ;  /* 0x000000b4fffb723e */ /* 0x080fe200020006ff */
[C---:B------:R-:W-:Y:S01]  /*6f70*/  FMUL R93, R162.reuse, R93 ;  /* 0x0000005da25d7220 */ /* 0x040fe20000400000 */
[----:B------:R-:W-:Y:S01]  /*6f80*/  F2FP.F16.E4M3.UNPACK_B R250, R180.H1 ;  /* 0x000000b4fffa723e */ /* 0x000fe200030006ff */
[C---:B------:R-:W-:Y:S01]  /*6f90*/  FMUL R96, R162.reuse, R96 ;  /* 0x00000060a2607220 */ /* 0x040fe20000400000 */
[C---:B------:R-:W-:Y:S01]  /*6fa0*/  PRMT R11, R3.reuse, 0x7632, R11 ;  /* 0x00007632030b7816 */ /* 0x040fe2000000000b */
[C---:B------:R-:W-:Y:S01]  /*6fb0*/  FMUL R97, R162.reuse, R97 ;  /* 0x00000061a2617220 */ /* 0x040fe20000400000 */
[----:B------:R-:W-:Y:S01]  /*6fc0*/  PRMT R10, R3, 0x7610, R10 ;  /* 0x00007610030a7816 */ /* 0x000fe2000000000a */
[----:B------:R-:W-:Y:S01]  /*6fd0*/  FMUL R3, R162, R121 ;  /* 0x00000079a2037220 */ /* 0x000fe20000400000 */
[----:B------:R-:W-:Y:S01]  /*6fe0*/  PRMT R13, R0, 0x7632, R13 ;  /* 0x00007632000d7816 */ /* 0x000fe2000000000d */
[----:B------:R-:W-:Y:S01]  /*6ff0*/  FMUL R121, R162, R125 ;  /* 0x0000007da2797220 */ /* 0x000fe20000400000 */
[----:B------:R-:W-:Y:S01]  /*7000*/  PRMT R12, R0, 0x7610, R12 ;  /* 0x00007610000c7816 */ /* 0x000fe2000000000c */
[C---:B------:R-:W-:Y:S01]  /*7010*/  FMUL R0, R162.reuse, R120 ;  /* 0x00000078a2007220 */ /* 0x040fe20000400000 */
[-C--:B------:R-:W-:Y:S01]  /*7020*/  F2FP.F16.E4M3.UNPACK_B R249, R181.reuse ;  /* 0x000000b5fff9723e */ /* 0x080fe200020006ff */
[C---:B------:R-:W-:Y:S01]  /*7030*/  FMUL R120, R162.reuse, R124 ;  /* 0x0000007ca2787220 */ /* 0x040fe20000400000 */
[----:B------:R-:W-:Y:S01]  /*7040*/  F2FP.F16.E4M3.UNPACK_B R248, R181.H1 ;  /* 0x000000b5fff8723e */ /* 0x000fe200030006ff */
[C---:B------:R-:W-:Y:S01]  /*7050*/  FMUL R124, R162.reuse, R128 ;  /* 0x00000080a27c7220 */ /* 0x040fe20000400000 */
[-C--:B------:R-:W-:Y:S01]  /*7060*/  F2FP.F16.E4M3.UNPACK_B R247, R182.reuse ;  /* 0x000000b6fff7723e */ /* 0x080fe200020006ff */
[C---:B------:R-:W-:Y:S01]  /*7070*/  FMUL R125, R162.reuse, R129 ;  /* 0x00000081a27d7220 */ /* 0x040fe20000400000 */
[----:B------:R-:W-:Y:S01]  /*7080*/  F2FP.F16.E4M3.UNPACK_B R180, R182.H1 ;  /* 0x000000b6ffb4723e */ /* 0x000fe200030006ff */
[C---:B------:R-:W-:Y:S01]  /*7090*/  FMUL R128, R162.reuse, R132 ;  /* 0x00000084a2807220 */ /* 0x040fe20000400000 */
[----:B------:R-:W-:Y:S01]  /*70a0*/  F2FP.F16.E4M3.UNPACK_B R8, R184.H1 ;  /* 0x000000b8ff08723e */ /* 0x000fe200030006ff */
        /* <DEDUP_REMOVED lines=18> */
[----:B------:R-:W-:Y:S01]  /*71d0*/  FMUL R145, R162, R149 ;  /* 0x00000095a2917220 */ /* 0x000fe20000400000 */
[----:B------:R-:W-:Y:S01]  /*71e0*/  PRMT R173, R4, 0x7610, R173 ;  /* 0x0000761004ad7816 */ /* 0x000fe200000000ad */
[--C-:B------:R-:W-:Y:S01]  /*71f0*/  HADD2.F32 R4, -RZ, R5.reuse.H0_H0 ;  /* 0x20000005ff047230 */ /* 0x100fe20000004100 */
[-C--:B------:R-:W-:Y:S01]  /*7200*/  F2FP.F16.E4M3.UNPACK_B R219, R170.reuse ;  /* 0x000000aaffdb723e */ /* 0x080fe200020006ff */
[----:B------:R-:W-:Y:S01]  /*7210*/  HADD2.F32 R5, -RZ, R5.H1_H1 ;  /* 0x30000005ff057230 */ /* 0x000fe20000004100 */
[----:B------:R-:W-:Y:S01]  /*7220*/  F2FP.F16.E4M3.UNPACK_B R220, R170.H1 ;  /* 0x000000aaffdc723e */ /* 0x000fe200030006ff */
[C---:B------:R-:W-:Y:S01]  /*7230*/  FMUL R149, R162.reuse, R25 ;  /* 0x00000019a2957220 */ /* 0x040fe20000400000 */
[-C--:B------:R-:W-:Y:S01]  /*7240*/  F2FP.F16.E4M3.UNPACK_B R185, R189.reuse ;  /* 0x000000bdffb9723e */ /* 0x080fe200020006ff */
[C---:B------:R-:W-:Y:S01]  /*7250*/  FFMA R0, R163.reuse, R4, R0 ;  /* 0x00000004a3007223 */ /* 0x040fe20000000000 */
[----:B------:R-:W-:Y:S01]  /*7260*/  F2FP.F16.E4M3.UNPACK_B R186, R189.H1 ;  /* 0x000000bdffba723e */ /* 0x000fe200030006ff */
[----:B------:R-:W-:Y:S01]  /*7270*/  FFMA R3, R163, R5, R3 ;  /* 0x00000005a3037223 */ /* 0x000fe20000000003 */
[----:B------:R-:W-:Y:S01]  /*7280*/  F2FP.F16.E4M3.UNPACK_B R187, R190 ;  /* 0x000000beffbb723e */ /* 0x000fe200020006ff */
[C---:B------:R-:W-:Y:S01]  /*7290*/  FMUL R100, R162.reuse, R100 ;  /* 0x00000064a2647220 */ /* 0x040fe20000400000 */
[----:B------:R-:W-:Y:S01]  /*72a0*/  F2FP.F16.E4M3.UNPACK_B R188, R190.H1 ;  /* 0x000000beffbc723e */ /* 0x000fe200030006ff */
[C---:B------:R-:W-:Y:S01]  /*72b0*/  FMUL R101, R162.reuse, R101 ;  /* 0x00000065a2657220 */ /* 0x040fe20000400000 */
[----:B------:R-:W-:Y:S01]  /*72c0*/  IADD3 R170, PT, PT, R17, 0x88, RZ ;  /* 0x0000008811aa7810 */ /* 0x000fe20007ffe0ff */
[C---:B------:R-:W-:Y:S01]  /*72d0*/  FMUL R104, R162.reuse, R104 ;  /* 0x00000068a2687220 */ /* 0x040fe20000400000 */
[----:B------:R-:W-:Y:S01]  /*72e0*/  F2FP.F16.E4M3.UNPACK_B R189, R191 ;  /* 0x000000bfffbd723e */ /* 0x000fe200020006ff */
[C---:B------:R-:W-:Y:S01]  /*72f0*/  FMUL R105, R162.reuse, R105 ;  /* 0x00000069a2697220 */ /* 0x040fe20000400000 */
[----:B------:R-:W-:Y:S01]  /*7300*/  F2FP.F16.E4M3.UNPACK_B R190, R191.H1 ;  /* 0x000000bfffbe723e */ /* 0x000fe200030006ff */
[----:B------:R-:W-:Y:S01]  /*7310*/  FMUL R108, R162, R108 ;  /* 0x0000006ca26c7220 */ /* 0x000fe20000400000 */
[----:B--2---:R-:W-:Y:S01]  /*7320*/  PRMT R9, R14, 0x7632, R9 ;  /* 0x000076320e097816 */ /* 0x004fe20000000009 */
[----:B------:R-:W-:Y:S01]  /*7330*/  FMUL R109, R162, R109 ;  /* 0x0000006da26d7220 */ /* 0x000fe20000400000 */
[----:B------:R-:W-:Y:S01]  /*7340*/  LOP3.LUT R170, R170, 0xfefffff8, RZ, 0xc0, !PT ;  /* 0xfefffff8aaaa7812 */ /* 0x000fe200078ec0ff */
        /* <DEDUP_REMOVED lines=8> */
[C---:B------:R-:W-:Y:S01]  /*73d0*/  FMUL R56, R162.reuse, R56 ;  /* 0x00000038a2387220 */ /* 0x040fe20000400000 */
[-C--:B------:R-:W-:Y:S01]  /*73e0*/  F2FP.F16.E4M3.UNPACK_B R203, R178.reuse ;  /* 0x000000b2ffcb723e */ /* 0x080fe200020006ff */
[C---:B------:R-:W-:Y:S01]  /*73f0*/  FMUL R57, R162.reuse, R57 ;  /* 0x00000039a2397220 */ /* 0x040fe20000400000 */
[----:B------:R-:W-:Y:S01]  /*7400*/  F2FP.F16.E4M3.UNPACK_B R204, R178.H1 ;  /* 0x000000b2ffcc723e */ /* 0x000fe200030006ff */
[C---:B------:R-:W-:Y:S01]  /*7410*/  FMUL R60, R162.reuse, R60 ;  /* 0x0000003ca23c7220 */ /* 0x040fe20000400000 */
[----:B------:R-:W-:Y:S01]  /*7420*/  PRMT R178, R11, 0x7610, R178 ;  /* 0x000076100bb27816 */ /* 0x000fe200000000b2 */
        /* <DEDUP_REMOVED lines=13> */
[----:B------:R-:W-:Y:S01]  /*7500*/  F2FP.F16.E4M3.UNPACK_B R215, R168 ;  /* 0x000000a8ffd7723e */ /* 0x000fe200020006ff */
[C---:B------:R-:W-:Y:S01]  /*7510*/  FMUL R76, R162.reuse, R76 ;  /* 0x0000004ca24c7220 */ /* 0x040fe20000400000 */
[----:B------:R-:W-:Y:S01]  /*7520*/  F2FP.F16.E4M3.UNPACK_B R216, R168.H1 ;  /* 0x000000a8ffd8723e */ /* 0x000fe200030006ff */
[--C-:B------:R-:W-:Y:S01]  /*7530*/  HADD2.F32 R168, -RZ, R6.reuse.H0_H0 ;  /* 0x20000006ffa87230 */ /* 0x100fe20000004100 */
[----:B------:R-:W-:Y:S01]  /*7540*/  F2FP.F16.E4M3.UNPACK_B R217, R169 ;  /* 0x000000a9ffd9723e */ /* 0x000fe200020006ff */
[C---:B------:R-:W-:Y:S01]  /*7550*/  FMUL R77, R162.reuse, R77 ;  /* 0x0000004da24d7220 */ /* 0x040fe20000400000 */
[----:B------:R-:W-:Y:S01]  /*7560*/  F2FP.F16.E4M3.UNPACK_B R218, R169.H1 ;  /* 0x000000a9ffda723e */ /* 0x000fe200030006ff */
[----:B------:R-:W-:Y:S01]  /*7570*/  HADD2.F32 R169, -RZ, R6.H1_H1 ;  /* 0x30000006ffa97230 */ /* 0x000fe20000004100 */
        /* <DEDUP_REMOVED lines=19> */
[C---:B------:R-:W-:Y:S01]  /*76b0*/  FMUL R156, R162.reuse, R30 ;  /* 0x0000001ea29c7220 */ /* 0x040fe20000400000 */
[----:B------:R-:W-:Y:S01]  /*76c0*/  F2FP.F16.E4M3.UNPACK_B R233, R157 ;  /* 0x0000009dffe9723e */ /* 0x000fe200020006ff */
        /* <DEDUP_REMOVED lines=27> */
[----:B------:R-:W-:Y:S01]  /*7880*/  F2FP.F16.E4M3.UNPACK_B R213, R175 ;  /* 0x000000afffd5723e */ /* 0x000fe200020006ff */
[C---:B------:R-:W-:Y:S01]  /*7890*/  FMUL R49, R162.reuse, R49 ;  /* 0x00000031a2317220 */ /* 0x040fe20000400000 */
[----:B------:R-:W-:Y:S01]  /*78a0*/  F2FP.F16.E4M3.UNPACK_B R214, R175.H1 ;  /* 0x000000afffd6723e */ /* 0x000fe200030006ff */
[----:B------:R-:W-:Y:S02]  /*78b0*/  HADD2.F32 R175, -RZ, R251.H1_H1 ;  /* 0x300000fbffaf7230 */ /* 0x000fe40000004100 */
[C---:B------:R-:W-:Y:S01]  /*78c0*/  FMUL R52, R162.reuse, R52 ;  /* 0x00000034a2347220 */ /* 0x040fe20000400000 */
[C---:B------:R-:W-:Y:S01]  /*78d0*/  FMUL R53, R162.reuse, R53 ;  /* 0x00000035a2357220 */ /* 0x040fe20000400000 */
[----:B------:R-:W-:Y:S01]  /*78e0*/  F2FP.F16.E4M3.UNPACK_B R191, R196 ;  /* 0x000000c4ffbf723e */ /* 0x000fe200020006ff */
[C---:B------:R-:W-:Y:S01]  /*78f0*/  FMUL R122, R162.reuse, R122 ;  /* 0x0000007aa27a7220 */ /* 0x040fe20000400000 */
[----:B------:R-:W-:Y:S01]  /*7900*/  F2FP.F16.E4M3.UNPACK_B R193, R197 ;  /* 0x000000c5ffc1723e */ /* 0x000fe200020006ff */
[C---:B------:R-:W-:Y:S01]  /*7910*/  FMUL R123, R162.reuse, R123 ;  /* 0x0000007ba27b7220 */ /* 0x040fe20000400000 */
[----:B------:R-:W-:Y:S01]  /*7920*/  F2FP.F16.E4M3.UNPACK_B R194, R197.H1 ;  /* 0x000000c5ffc2723e */ /* 0x000fe200030006ff */
[C---:B------:R-:W-:Y:S01]  /*7930*/  FFMA R122, R163.reuse, R164, R122 ;  /* 0x000000a4a37a7223 */ /* 0x040fe2000000007a */
[----:B------:R-:W-:Y:S01]  /*7940*/  HADD2.F32 R164, -RZ, R179.H0_H0 ;  /* 0x200000b3ffa47230 */ /* 0x000fe20000004100 */
[----:B------:R-:W-:Y:S01]  /*7950*/  F2FP.F16.E4M3.UNPACK_B R197, R199 ;  /* 0x000000c7ffc5723e */ /* 0x000fe200020006ff */
[----:B------:R-:W-:Y:S02]  /*7960*/  HADD2.F32 R179, -RZ, R247.H1_H1 ;  /* 0x300000f7ffb37230 */ /* 0x000fe40000004100 */
[C---:B------:R-:W-:Y:S01]  /*7970*/  FFMA R123, R163.reuse, R165, R123 ;  /* 0x000000a5a37b7223 */ /* 0x040fe2000000007b */
[----:B------:R-:W-:Y:S02]  /*7980*/  HADD2.F32 R165, -RZ, R177.H0_H0 ;  /* 0x200000b1ffa57230 */ /* 0x000fe40000004100 */
[C---:B------:R-:W-:Y:S01]  /*7990*/  FFMA R120, R163.reuse, R166, R120 ;  /* 0x000000a6a3787223 */ /* 0x040fe20000000078 */
[----:B------:R-:W-:Y:S02]  /*79a0*/  HADD2.F32 R166, -RZ, R252.H0_H0 ;  /* 0x200000fcffa67230 */ /* 0x000fe40000004100 */
[C---:B------:R-:W-:Y:S01]  /*79b0*/  FFMA R121, R163.reuse, R167, R121 ;  /* 0x000000a7a3797223 */ /* 0x040fe20000000079 */
[----:B------:R-:W-:Y:S01]  /*79c0*/  HADD2.F32 R167, -RZ, R251.H0_H0 ;  /* 0x200000fbffa77230 */ /* 0x000fe20000004100 */
[----:B------:R-:W-:Y:S01]  /*79d0*/  F2FP.F16.E4M3.UNPACK_B R195, R198 ;  /* 0x000000c6ffc3723e */ /* 0x000fe200020006ff */
[--C-:B------:R-:W-:Y:S02]  /*79e0*/  HADD2.F32 R177, -RZ, R249.reuse.H1_H1 ;  /* 0x300000f9ffb17230 */ /* 0x100fe40000004100 */
[C---:B------:R-:W-:Y:S01]  /*79f0*/  FMUL R126, R162.reuse, R126 ;  /* 0x0000007ea27e7220 */ /* 0x040fe20000400000 */
[C---:B------:R-:W-:Y:S01]  /*7a00*/  FMUL R127, R162.reuse, R127 ;  /* 0x0000007fa27f7220 */ /* 0x040fe20000400000 */
[----:B------:R-:W-:Y:S01]  /*7a10*/  F2FP.F16.E4M3.UNPACK_B R221, R171 ;  /* 0x000000abffdd723e */ /* 0x000fe200020006ff */
[C---:B------:R-:W-:Y:S01]  /*7a20*/  FMUL R130, R162.reuse, R130 ;  /* 0x00000082a2827220 */ /* 0x040fe20000400000 */
[C---:B------:R-:W-:Y:S01]  /*7a30*/  FFMA R126, R163.reuse, R168, R126 ;  /* 0x000000a8a37e7223 */ /* 0x040fe2000000007e */
[----:B------:R-:W-:Y:S02]  /*7a40*/  HADD2.F32 R168, -RZ, R250.H0_H0 ;  /* 0x200000faffa87230 */ /* 0x000fe40000004100 */
[----:B------:R-:W-:Y:S01]  /*7a50*/  FFMA R127, R163, R169, R127 ;  /* 0x000000a9a37f7223 */ /* 0x000fe2000000007f */
[----:B------:R-:W-:Y:S01]  /*7a60*/  HADD2.F32 R169, -RZ, R249.H0_H0 ;  /* 0x200000f9ffa97230 */ /* 0x000fe20000004100 */
[----:B------:R-:W-:Y:S01]  /*7a70*/  F2FP.F16.E4M3.UNPACK_B R222, R171.H1 ;  /* 0x000000abffde723e */ /* 0x000fe200030006ff */
[----:B------:R-:W-:Y:S02]  /*7a80*/  HADD2.F32 R171, -RZ, R172.H0_H0 ;  /* 0x200000acffab7230 */ /* 0x000fe40000004100 */
[C---:B------:R-:W-:Y:S01]  /*7a90*/  FMUL R131, R162.reuse, R131 ;  /* 0x00000083a2837220 */ /* 0x040fe20000400000 */
[----:B------:R-:W-:Y:S01]  /*7aa0*/  HADD2.F32 R172, -RZ, R178.H0_H0 ;  /* 0x200000b2ffac7230 */ /* 0x000fe20000004100 */
[----:B------:R-:W-:Y:S01]  /*7ab0*/  F2FP.SATFINITE.E4M3.F32.PACK_AB_MERGE_C R126, R127, R126, RZ ;  /* 0x0000007e7f7e723e */ /* 0x000fe200048070ff */
[----:B------:R-:W-:Y:S01]  /*7ac0*/  HADD2.F32 R178, -RZ, R248.H1_H1 ;  /* 0x300000f8ffb27230 */ /* 0x000fe20000004100 */
[----:B------:R-:W-:Y:S01]  /*7ad0*/  F2FP.F16.E4M3.UNPACK_B R211, R174 ;  /* 0x000000aeffd3723e */ /* 0x000fe200020006ff */
[C---:B------:R-:W-:Y:S01]  /*7ae0*/  FMUL R134, R162.reuse, R134 ;  /* 0x00000086a2867220 */ /* 0x040fe20000400000 */
[----:B------:R-:W-:Y:S01]  /*7af0*/  F2FP.SATFINITE.E4M3.F32.PACK_AB_MERGE_C R249, R121, R120, R126 ;  /* 0x0000007879f9723e */ /* 0x000fe2000480707e */
[C---:B------:R-:W-:Y:S01]  /*7b00*/  FMUL R135, R162.reuse, R135 ;  /* 0x00000087a2877220 */ /* 0x040fe20000400000 */
        /* <DEDUP_REMOVED lines=47> */
[----:B------:R-:W-:Y:S01]  /*7e00*/  FMUL R55, R162, R55 ;  /* 0x00000037a2377220 */ /* 0x000fe20000400000 */
[----:B------:R-:W-:Y:S01]  /*7e10*/  F2FP.F16.E4M3.UNPACK_B R192, R196.H1 ;  /* 0x000000c4ffc0723e */ /* 0x000fe200030006ff */
[----:B------:R-:W-:Y:S01]  /*7e20*/  UIADD3 UR6, UPT, UPT, UR43, 0x1, URZ ;  /* 0x000000012b067890 */ /* 0x000fe2000fffe0ff */
[----:B------:R-:W-:Y:S01]  /*7e30*/  F2FP.F16.E4M3.UNPACK_B R196, R198.H1 ;  /* 0x000000c6ffc4723e */ /* 0x000fe200030006ff */
[----:B------:R-:W-:Y:S01]  /*7e40*/  BSSY.RECONVERGENT B0, `(.L_x_111) ;  /* 0x00001dd000007945 */ /* 0x000fe20003800200 */
[----:B------:R-:W-:Y:S02]  /*7e50*/  F2FP.F16.E4M3.UNPACK_B R198, R199.H1 ;  /* 0x000000c7ffc6723e */ /* 0x000fe400030006ff */
[----:B------:R-:W-:Y:S02]  /*7e60*/  F2FP.F16.E4M3.UNPACK_B R199, R176 ;  /* 0x000000b0ffc7723e */ /* 0x000fe400020006ff */
[----:B------:R-:W-:Y:S02]  /*7e70*/  PRMT R176, R13, 0x7610, R176 ;  /* 0x000076100db07816 */ /* 0x000fe400000000b0 */
[----:B------:R-:W1:Y:S01]  /*7e80*/  LDTM.x32 R4, tmem[UR4+0x80] ;  /* 0x00008004000479ee */ /* 0x000e6200082c0000 */
[----:B------:R-:W-:Y:S01]  /*7e90*/  NOP ;  /* 0x0000000000007918 */ /* 0x000fe20000000000 */
[----:B-1----:R1:W-:Y:S01]  /*7ea0*/  SYNCS.ARRIVE.TRANS64.RED.A1T0 RZ, [R170+URZ], RZ ;  /* 0x000000ffaaff79a7 */ /* 0x0023e200081004ff */
[----:B------:R-:W-:Y:S01]  /*7eb0*/  F2FP.F16.E4M3.UNPACK_B R212, R174.H1 ;  /* 0x000000aeffd4723e */ /* 0x000fe200030006ff */
[----:B------:R-:W-:Y:S02]  /*7ec0*/  HADD2.F32 R174, -RZ, R252.H1_H1 ;  /* 0x300000fcffae7230 */ /* 0x000fe40000004100 */
[----:B------:R-:W2:Y:S01]  /*7ed0*/  S2R R252, SR_TID.X ;  /* 0x0000000000fc7919 */ /* 0x000ea20000002100 */
[----:B-1----:R-:W-:Y:S02]  /*7ee0*/  HADD2.F32 R170, -RZ, R173.H0_H0 ;  /* 0x200000adffaa7230 */ /* 0x002fe40000004100 */
[----:B------:R-:W-:Y:S02]  /*7ef0*/  HADD2.F32 R173, -RZ, R176.H0_H0 ;  /* 0x200000b0ffad7230 */ /* 0x000fe40000004100 */
[----:B------:R-:W-:Y:S02]  /*7f00*/  HADD2.F32 R176, -RZ, R250.H1_H1 ;  /* 0x300000faffb07230 */ /* 0x000fe40000004100 */
[C---:B------:R-:W-:Y:S01]  /*7f10*/  FFMA R124, R163.reuse, R170, R124 ;  /* 0x000000aaa37c7223 */ /* 0x040fe2000000007c */
[----:B------:R-:W-:Y:S02]  /*7f20*/  HADD2.F32 R170, -RZ, R248.H0_H0 ;  /* 0x200000f8ffaa7230 */ /* 0x000fe40000004100 */
[----:B------:R-:W-:Y:S01]  /*7f30*/  FFMA R125, R163, R171, R125 ;  /* 0x000000aba37d7223 */ /* 0x000fe2000000007d */
[----:B------:R-:W-:Y:S01]  /*7f40*/  HADD2.F32 R171, -RZ, R247.H0_H0 ;  /* 0x200000f7ffab7230 */ /* 0x000fe20000004100 */
[----:B------:R-:W-:Y:S01]  /*7f50*/  F2FP.SATFINITE.E4M3.F32.PACK_AB_MERGE_C R248, R123, R122, RZ ;  /* 0x0000007a7bf8723e */ /* 0x000fe200048070ff */
[----:B------:R-:W-:Y:S02]  /*7f60*/  HADD2.F32 R122, -RZ, R246.H0_H0 ;  /* 0x200000f6ff7a7230 */ /* 0x000fe40000004100 */
[----:B------:R-:W-:Y:S01]  /*7f70*/  FFMA R130, R163, R164, R130 ;  /* 0x000000a4a3827223 */ /* 0x000fe20000000082 */
[--C-:B------:R-:W-:Y:S01]  /*7f80*/  HADD2.F32 R164, -RZ, R180.reuse.H0_H0 ;  /* 0x200000b4ffa47230 */ /* 0x100fe20000004100 */
[----:B------:R-:W-:Y:S01]  /*7f90*/  F2FP.SATFINITE.E4M3.F32.PACK_AB_MERGE_C R248, R3, R0, R248 ;  /* 0x0000000003f8723e */ /* 0x000fe200048070f8 */
[----:B------:R-:W-:Y:S01]  /*7fa0*/  HADD2.F32 R180, -RZ, R180.H1_H1 ;  /* 0x300000b4ffb47230 */ /* 0x000fe20000004100 */
[C---:B--2---:R-:W-:Y:S01]  /*7fb0*/  SHF.L.U32 R247, R252.reuse, 0x5, RZ ;  /* 0x00000005fcf77819 */ /* 0x044fe200000006ff */
[----:B------:R-:W-:Y:S02]  /*7fc0*/  HADD2.F32 R123, -RZ, R246.H1_H1 ;  /* 0x300000f6ff7b7230 */ /* 0x000fe40000004100 */
[C---:B------:R-:W-:Y:S01]  /*7fd0*/  FFMA R131, R163.reuse, R172, R131 ;  /* 0x000000aca3837223 */ /* 0x040fe20000000083 */
[--C-:B------:R-:W-:Y:S02]  /*7fe0*/  HADD2.F32 R172, -RZ, R181.reuse.H0_H0 ;  /* 0x200000b5ffac7230 */ /* 0x100fe40000004100 */
[C---:B------:R-:W-:Y:S01]  /*7ff0*/  FFMA R128, R163.reuse, R165, R128 ;  /* 0x000000a5a3807223 */ /* 0x040fe20000000080 */
[----:B------:R-:W-:Y:S02]  /*8000*/  HADD2.F32 R181, -RZ, R181.H1_H1 ;  /* 0x300000b5ffb57230 */ /* 0x000fe40000004100 */
[----:B------:R-:W-:Y:S01]  /*8010*/  FFMA R129, R163, R173, R129 ;  /* 0x000000ada3817223 */ /* 0x000fe20000000081 */
[--C-:B------:R-:W-:Y:S01]  /*8020*/  HADD2.F32 R165, -RZ, R182.reuse.H0_H0 ;  /* 0x200000b6ffa57230 */ /* 0x100fe20000004100 */
[----:B------:R-:W-:Y:S01]  /*8030*/  LOP3.LUT P0, RZ, R247, 0x80, RZ, 0xc0, !PT ;  /* 0x00000080f7ff7812 */ /* 0x000fe2000780c0ff */
[----:B------:R-:W-:Y:S01]  /*8040*/  HADD2.F32 R182, -RZ, R182.H1_H1 ;  /* 0x300000b6ffb67230 */ /* 0x000fe20000004100 */
[----:B------:R-:W-:Y:S01]  /*8050*/  F2FP.SATFINITE.E4M3.F32.PACK_AB_MERGE_C R130, R131, R130, RZ ;  /* 0x000000828382723e */ /* 0x000fe200048070ff */
[--C-:B------:R-:W-:Y:S02]  /*8060*/  HADD2.F32 R173, -RZ, R183.reuse.H0_H0 ;  /* 0x200000b7ffad7230 */ /* 0x100fe40000004100 */
[----:B------:R-:W-:Y:S01]  /*8070*/  FFMA R134, R163, R166, R134 ;  /* 0x000000a6a3867223 */ /* 0x000fe20000000086 */
[----:B------:R-:W-:Y:S01]  /*8080*/  HADD2.F32 R183, -RZ, R183.H1_H1 ;  /* 0x300000b7ffb77230 */ /* 0x000fe20000004100 */
[----:B------:R-:W-:Y:S01]  /*8090*/  F2FP.SATFINITE.E4M3.F32.PACK_AB_MERGE_C R250, R125, R124, R130 ;  /* 0x0000007c7dfa723e */ /* 0x000fe20004807082 */
[--C-:B------:R-:W-:Y:S02]  /*80a0*/  HADD2.F32 R166, -RZ, R184.reuse.H0_H0 ;  /* 0x200000b8ffa67230 */ /* 0x100fe40000004100 */
[C---:B------:R-:W-:Y:S01]  /*80b0*/  FFMA R135, R163.reuse, R174, R135 ;  /* 0x000000aea3877223 */ /* 0x040fe20000000087 */
[----:B------:R-:W-:Y:S02]  /*80c0*/  HADD2.F32 R184, -RZ, R184.H1_H1 ;  /* 0x300000b8ffb87230 */ /* 0x000fe40000004100 */
[C---:B------:R-:W-:Y:S01]  /*80d0*/  FFMA R132, R163.reuse, R167, R132 ;  /* 0x000000a7a3847223 */ /* 0x040fe20000000084 */
[--C-:B------:R-:W-:Y:S02]  /*80e0*/  HADD2.F32 R174, -RZ, R185.reuse.H0_H0 ;  /* 0x200000b9ffae7230 */ /* 0x100fe40000004100 */
[----:B------:R-:W-:Y:S01]  /*80f0*/  FFMA R133, R163, R175, R133 ;  /* 0x000000afa3857223 */ /* 0x000fe20000000085 */
        /* <DEDUP_REMOVED lines=75> */
[----:B------:R-:W-:Y:S01]  /*85b0*/  FFMA R103, R163, R190, R103 ;  /* 0x000000bea3677223 */ /* 0x000fe20000000067 */
[----:B------:R-:W-:Y:S01]  /*85c0*/  HADD2.F32 R204, -RZ, R204.H1_H1 ;  /* 0x300000ccffcc7230 */ /* 0x000fe20000004100 */
[----:B------:R-:W-:Y:S01]  /*85d0*/  SHF.L.U32 R0, R252, 0x2, RZ ;  /* 0x00000002fc007819 */ /* 0x000fe200000006ff */
[--C-:B------:R-:W-:Y:S01]  /*85e0*/  HADD2.F32 R184, -RZ, R205.reuse.H0_H0 ;  /* 0x200000cdffb87230 */ /* 0x100fe20000004100 */
[----:B------:R-:W-:Y:S01]  /*85f0*/  LOP3.LUT R3, R247, 0x80, RZ, 0xc0, !PT ;  /* 0x00000080f7037812 */ /* 0x000fe200078ec0ff */
[----:B------:R-:W-:Y:S01]  /*8600*/  HADD2.F32 R205, -RZ, R205.H1_H1 ;  /* 0x300000cdffcd7230 */ /* 0x000fe20000004100 */
[----:B------:R-:W-:Y:S01]  /*8610*/  F2FP.SATFINITE.E4M3.F32.PACK_AB_MERGE_C R135, R151, R150, RZ ;  /* 0x000000969787723e */ /* 0x000fe200048070ff */
[--C-:B------:R-:W-:Y:S01]  /*8620*/  HADD2.F32 R174, -RZ, R206.reuse.H0_H0 ;  /* 0x200000ceffae7230 */ /* 0x100fe20000004100 */
[----:B------:R-:W-:Y:S01]  /*8630*/  F2FP.SATFINITE.E4M3.F32.PACK_AB_MERGE_C R90, R91, R90, RZ ;  /* 0x0000005a5b5a723e */ /* 0x000fe200048070ff */
[----:B------:R-:W-:Y:S01]  /*8640*/  HADD2.F32 R206, -RZ, R206.H1_H1 ;  /* 0x300000ceffce7230 */ /* 0x000fe20000004100 */
[----:B------:R-:W-:Y:S01]  /*8650*/  F2FP.SATFINITE.E4M3.F32.PACK_AB_MERGE_C R135, R145, R144, R135 ;  /* 0x000000909187723e */ /* 0x000fe20004807087 */
[--C-:B------:R-:W-:Y:S01]  /*8660*/  HADD2.F32 R185, -RZ, R207.reuse.H0_H0 ;  /* 0x200000cfffb97230 */ /* 0x100fe20000004100 */
[----:B------:R-:W-:Y:S01]  /*8670*/  F2FP.SATFINITE.E4M3.F32.PACK_AB_MERGE_C R94, R95, R94, RZ ;  /* 0x0000005e5f5e723e */ /* 0x000fe200048070ff */
[----:B------:R-:W-:Y:S01]  /*8680*/  HADD2.F32 R207, -RZ, R207.H1_H1 ;  /* 0x300000cfffcf7230 */ /* 0x000fe20000004100 */
[----:B------:R-:W-:Y:S01]  /*8690*/  F2FP.SATFINITE.E4M3.F32.PACK_AB_MERGE_C R98, R99, R98, RZ ;  /* 0x000000626362723e */ /* 0x000fe200048070ff */
[--C-:B------:R-:W-:Y:S01]  /*86a0*/  HADD2.F32 R167, -RZ, R208.reuse.H0_H0 ;  /* 0x200000d0ffa77230 */ /* 0x100fe20000004100 */
[----:B------:R-:W-:Y:S01]  /*86b0*/  F2FP.SATFINITE.E4M3.F32.PACK_AB_MERGE_C R91, R103, R102, RZ ;  /* 0x00000066675b723e */ /* 0x000fe200048070ff */
[----:B------:R-:W-:Y:S01]  /*86c0*/  HADD2.F32 R208, -RZ, R208.H1_H1 ;  /* 0x300000d0ffd07230 */ /* 0x000fe20000004100 */
[----:B------:R-:W-:Y:S01]  /*86d0*/  F2FP.SATFINITE.E4M3.F32.PACK_AB_MERGE_C R88, R89, R88, R90 ;  /* 0x000000585958723e */ /* 0x000fe2000480705a */
[--C-:B------:R-:W-:Y:S01]  /*86e0*/  HADD2.F32 R186, -RZ, R209.reuse.H0_H0 ;  /* 0x200000d1ffba7230 */ /* 0x100fe20000004100 */
[----:B------:R-:W-:Y:S01]  /*86f0*/  F2FP.SATFINITE.E4M3.F32.PACK_AB_MERGE_C R89, R93, R92, R94 ;  /* 0x0000005c5d59723e */ /* 0x000fe2000480705e */
[----:B------:R-:W-:Y:S01]  /*8700*/  HADD2.F32 R209, -RZ, R209.H1_H1 ;  /* 0x300000d1ffd17230 */ /* 0x000fe20000004100 */
[----:B------:R-:W-:Y:S01]  /*8710*/  F2FP.SATFINITE.E4M3.F32.PACK_AB_MERGE_C R90, R97, R96, R98 ;  /* 0x00000060615a723e */ /* 0x000fe20004807062 */
[----:B------:R-:W-:Y:S01]  /*8720*/  FFMA R104, R163, R177, R104 ;  /* 0x000000b1a3687223 */ /* 0x000fe20000000068 */
[--C-:B------:R-:W-:Y:S01]  /*8730*/  HADD2.F32 R175, -RZ, R210.reuse.H0_H0 ;  /* 0x200000d2ffaf7230 */ /* 0x100fe20000004100 */
[----:B------:R-:W-:Y:S01]  /*8740*/  F2FP.SATFINITE.E4M3.F32.PACK_AB_MERGE_C R91, R101, R100, R91 ;  /* 0x00000064655b723e */ /* 0x000fe2000480705b */
[C---:B------:R-:W-:Y:S01]  /*8750*/  FFMA R105, R163.reuse, R191, R105 ;  /* 0x000000bfa3697223 */ /* 0x040fe20000000069 */
[C---:B------:R-:W-:Y:S01]  /*8760*/  FFMA R106, R163.reuse, R170, R106 ;  /* 0x000000aaa36a7223 */ /* 0x040fe2000000006a */
[----:B------:R-:W-:Y:S02]  /*8770*/  HADD2.F32 R210, -RZ, R210.H1_H1 ;  /* 0x300000d2ffd27230 */ /* 0x000fe40000004100 */
[C---:B------:R-:W-:Y:S01]  /*8780*/  FFMA R107, R163.reuse, R192, R107 ;  /* 0x000000c0a36b7223 */ /* 0x040fe2000000006b */
[C---:B------:R-:W-:Y:S01]  /*8790*/  FFMA R108, R163.reuse, R178, R108 ;  /* 0x000000b2a36c7223 */ /* 0x040fe2000000006c */
[C---:B------:R-:W-:Y:S01]  /*87a0*/  FFMA R109, R163.reuse, R193, R109 ;  /* 0x000000c1a36d7223 */ /* 0x040fe2000000006d */
[C---:B------:R-:W-:Y:S01]  /*87b0*/  FFMA R110, R163.reuse, R171, R110 ;  /* 0x000000aba36e7223 */ /* 0x040fe2000000006e */
[----:B------:R-:W-:Y:S01]  /*87c0*/  FFMA R111, R163, R194, R111 ;  /* 0x000000c2a36f7223 */ /* 0x000fe2000000006f */
[----:B------:R-:W-:Y:S01]  /*87d0*/  F2FP.SATFINITE.E4M3.F32.PACK_AB_MERGE_C R106, R107, R106, RZ ;  /* 0x0000006a6b6a723e */ /* 0x000fe200048070ff */
[--C-:B------:R-:W-:Y:S02]  /*87e0*/  HADD2.F32 R187, -RZ, R211.reuse.H0_H0 ;  /* 0x200000d3ffbb7230 */ /* 0x100fe40000004100 */
[C---:B------:R-:W-:Y:S01]  /*87f0*/  FFMA R112, R163.reuse, R179, R112 ;  /* 0x000000b3a3707223 */ /* 0x040fe20000000070 */
[----:B------:R-:W-:Y:S01]  /*8800*/  FFMA R113, R163, R195, R113 ;  /* 0x000000c3a3717223 */ /* 0x000fe20000000071 */
[----:B------:R-:W-:Y:S01]  /*8810*/  F2FP.SATFINITE.E4M3.F32.PACK_AB_MERGE_C R110, R111, R110, RZ ;  /* 0x0000006e6f6e723e */ /* 0x000fe200048070ff */
[----:B------:R-:W-:Y:S01]  /*8820*/  HADD2.F32 R211, -RZ, R211.H1_H1 ;  /* 0x300000d3ffd37230 */ /* 0x000fe20000004100 */
[----:B------:R-:W-:Y:S01]  /*8830*/  F2FP.SATFINITE.E4M3.F32.PACK_AB_MERGE_C R104, R105, R104, R106 ;  /* 0x000000686968723e */ /* 0x000fe2000480706a */
[--C-:B------:R-:W-:Y:S01]  /*8840*/  HADD2.F32 R168, -RZ, R212.reuse.H0_H0 ;  /* 0x200000d4ffa87230 */ /* 0x100fe20000004100 */
[----:B------:R-:W-:Y:S01]  /*8850*/  F2FP.SATFINITE.E4M3.F32.PACK_AB_MERGE_C R105, R109, R108, R110 ;  /* 0x0000006c6d69723e */ /* 0x000fe2000480706e */
        /* <DEDUP_REMOVED lines=45> */
[----:B------:R-:W-:Y:S01]  /*8b30*/  LOP3.LUT R245, R3, 0x10, R0, 0xf8, !PT ;  /* 0x0000001003f57812 */ /* 0x000fe200078ef800 */
[--C-:B------:R-:W-:Y:S01]  /*8b40*/  HADD2.F32 R190, -RZ, R217.reuse.H0_H0 ;  /* 0x200000d9ffbe7230 */ /* 0x100fe20000004100 */
[----:B------:R-:W-:Y:S01]  /*8b50*/  F2FP.SATFINITE.E4M3.F32.PACK_AB_MERGE_C R58, R65, R64, R66 ;  /* 0x00000040413a723e */ /* 0x000fe20004807042 */
[----:B------:R-:W-:Y:S01]  /*8b60*/  FFMA R74, R163, R167, R74 ;  /* 0x000000a7a34a7223 */ /* 0x000fe2000000004a */
[----:B------:R-:W-:Y:S01]  /*8b70*/  HADD2.F32 R217, -RZ, R217.H1_H1 ;  /* 0x300000d9ffd97230 */ /* 0x000fe20000004100 */
[----:B------:R-:W-:Y:S01]  /*8b80*/  F2FP.SATFINITE.E4M3.F32.PACK_AB_MERGE_C R59, R69, R68, R59 ;  /* 0x00000044453b723e */ /* 0x000fe2000480703b */
[C---:B------:R-:W-:Y:S01]  /*8b90*/  FFMA R75, R163.reuse, R208, R75 ;  /* 0x000000d0a34b7223 */ /* 0x040fe2000000004b */
[C---:B------:R-:W-:Y:S01]  /*8ba0*/  FFMA R76, R163.reuse, R186, R76 ;  /* 0x000000baa34c7223 */ /* 0x040fe2000000004c */
[--C-:B------:R-:W-:Y:S02]  /*8bb0*/  HADD2.F32 R177, -RZ, R218.reuse.H0_H0 ;  /* 0x200000daffb17230 */ /* 0x100fe40000004100 */
[----:B------:R-:W-:Y:S01]  /*8bc0*/  FFMA R77, R163, R209, R77 ;  /* 0x000000d1a34d7223 */ /* 0x000fe2000000004d */
[C---:B------:R-:W-:Y:S01]  /*8bd0*/  FMUL R0, R162.reuse, R4 ;  /* 0x00000004a2007220 */ /* 0x040fe20000400000 */
[----:B------:R-:W-:Y:S01]  /*8be0*/  F2FP.SATFINITE.E4M3.F32.PACK_AB_MERGE_C R74, R75, R74, RZ ;  /* 0x0000004a4b4a723e */ /* 0x000fe200048070ff */
[----:B------:R-:W-:Y:S02]  /*8bf0*/  HADD2.F32 R218, -RZ, R218.H1_H1 ;  /* 0x300000daffda7230 */ /* 0x000fe40000004100 */
[C---:B------:R-:W-:Y:S01]  /*8c00*/  FMUL R4, R162.reuse, R8 ;  /* 0x00000008a2047220 */ /* 0x040fe20000400000 */
[C---:B------:R-:W-:Y:S01]  /*8c10*/  FMUL R8, R162.reuse, R12 ;  /* 0x0000000ca2087220 */ /* 0x040fe20000400000 */
[----:B------:R-:W-:Y:S01]  /*8c20*/  F2FP.SATFINITE.E4M3.F32.PACK_AB_MERGE_C R72, R73, R72, R74 ;  /* 0x000000484948723e */ /* 0x000fe2000480704a */
[--C-:B------:R-:W-:Y:S02]  /*8c30*/  HADD2.F32 R191, -RZ, R219.reuse.H0_H0 ;  /* 0x200000dbffbf7230 */ /* 0x100fe40000004100 */
[C---:B------:R-:W-:Y:S01]  /*8c40*/  FFMA R78, R163.reuse, R175, R78 ;  /* 0x000000afa34e7223 */ /* 0x040fe2000000004e */
[C---:B------:R-:W-:Y:S01]  /*8c50*/  FMUL R12, R162.reuse, R16 ;  /* 0x00000010a20c7220 */ /* 0x040fe20000400000 */
[C---:B------:R-:W-:Y:S01]  /*8c60*/  FFMA R79, R163.reuse, R210, R79 ;  /* 0x000000d2a34f7223 */ /* 0x040fe2000000004f */
[C---:B------:R-:W-:Y:S01]  /*8c70*/  FFMA R80, R163.reuse, R187, R80 ;  /* 0x000000bba3507223 */ /* 0x040fe20000000050 */
[C---:B------:R-:W-:Y:S01]  /*8c80*/  FMUL R3, R162.reuse, R5 ;  /* 0x00000005a2037220 */ /* 0x040fe20000400000 */
[C---:B------:R-:W-:Y:S01]  /*8c90*/  FMUL R16, R162.reuse, R20 ;  /* 0x00000014a2107220 */ /* 0x040fe20000400000 */
[----:B------:R-:W-:Y:S01]  /*8ca0*/  FFMA R81, R163, R211, R81 ;  /* 0x000000d3a3517223 */ /* 0x000fe20000000051 */
[----:B------:R-:W-:Y:S01]  /*8cb0*/  F2FP.SATFINITE.E4M3.F32.PACK_AB_MERGE_C R73, R79, R78, RZ ;  /* 0x0000004e4f49723e */ /* 0x000fe200048070ff */
[----:B------:R-:W-:Y:S02]  /*8cc0*/  HADD2.F32 R219, -RZ, R219.H1_H1 ;  /* 0x300000dbffdb7230 */ /* 0x000fe40000004100 */
[C---:B------:R-:W-:Y:S01]  /*8cd0*/  FMUL R5, R162.reuse, R9 ;  /* 0x00000009a2057220 */ /* 0x040fe20000400000 */
[C---:B------:R-:W-:Y:S01]  /*8ce0*/  FMUL R20, R162.reuse, R24 ;  /* 0x00000018a2147220 */ /* 0x040fe20000400000 */
[----:B------:R-:W-:Y:S01]  /*8cf0*/  F2FP.SATFINITE.E4M3.F32.PACK_AB_MERGE_C R73, R77, R76, R73 ;  /* 0x0000004c4d49723e */ /* 0x000fe20004807049 */
[--C-:B------:R-:W-:Y:S02]  /*8d00*/  HADD2.F32 R170, -RZ, R220.reuse.H0_H0 ;  /* 0x200000dcffaa7230 */ /* 0x100fe40000004100 */
[C---:B------:R-:W-:Y:S01]  /*8d10*/  FMUL R9, R162.reuse, R13 ;  /* 0x0000000da2097220 */ /* 0x040fe20000400000 */
[C---:B------:R-:W-:Y:S01]  /*8d20*/  FMUL R24, R162.reuse, R28 ;  /* 0x0000001ca2187220 */ /* 0x040fe20000400000 */
[----:B------:R-:W-:Y:S01]  /*8d30*/  FFMA R82, R163, R168, R82 ;  /* 0x000000a8a3527223 */ /* 0x000fe20000000052 */
[C---:B------:R-:W-:Y:S01]  /*8d40*/  FMUL R28, R162.reuse, R32 ;  /* 0x00000020a21c7220 */ /* 0x040fe20000400000 */
[----:B------:R-:W-:Y:S01]  /*8d50*/  LOP3.LUT R32, R245, 0xf60, R247, 0xf8, !PT ;  /* 0x00000f60f5207812 */ /* 0x000fe200078ef8f7 */
[----:B------:R-:W-:Y:S02]  /*8d60*/  HADD2.F32 R220, -RZ, R220.H1_H1 ;  /* 0x300000dcffdc7230 */ /* 0x000fe40000004100 */
[C---:B------:R-:W-:Y:S01]  /*8d70*/  FMUL R13, R162.reuse, R17 ;  /* 0x00000011a20d7220 */ /* 0x040fe20000400000 */
[C---:B------:R-:W-:Y:S01]  /*8d80*/  FFMA R83, R163.reuse, R212, R83 ;  /* 0x000000d4a3537223 */ /* 0x040fe20000000053 */
[C---:B------:R-:W-:Y:S01]  /*8d90*/  FFMA R84, R163.reuse, R188, R84 ;  /* 0x000000bca3547223 */ /* 0x040fe20000000054 */
[C---:B------:R-:W-:Y:S01]  /*8da0*/  FMUL R17, R162.reuse, R21 ;  /* 0x00000015a2117220 */ /* 0x040fe20000400000 */
[----:B------:R-:W-:Y:S01]  /*8db0*/  FFMA R85, R163, R213, R85 ;  /* 0x000000d5a3557223 */ /* 0x000fe20000000055 */
[C---:B------:R-:W-:Y:S01]  /*8dc0*/  FMUL R21, R162.reuse, R25 ;  /* 0x00000019a2157220 */ /* 0x040fe20000400000 */
[----:B------:R-:W-:Y:S01]  /*8dd0*/  F2FP.SATFINITE.E4M3.F32.PACK_AB_MERGE_C R74, R83, R82, RZ ;  /* 0x00000052534a723e */ /* 0x000fe200048070ff */
[--C-:B------:R-:W-:Y:S02]  /*8de0*/  HADD2.F32 R192, -RZ, R221.reuse.H0_H0 ;  /* 0x200000ddffc07230 */ /* 0x100fe40000004100 */
[C---:B------:R-:W-:Y:S01]  /*8df0*/  FMUL R25, R162.reuse, R29 ;  /* 0x0000001da2197220 */ /* 0x040fe20000400000 */
[----:B------:R-:W-:Y:S01]  /*8e00*/  FFMA R86, R163, R176, R86 ;  /* 0x000000b0a3567223 */ /* 0x000fe20000000056 */
[----:B------:R-:W-:Y:S01]  /*8e10*/  F2FP.SATFINITE.E4M3.F32.PACK_AB_MERGE_C R74, R81, R80, R74 ;  /* 0x00000050514a723e */ /* 0x000fe2000480704a */
[----:B------:R-:W-:Y:S01]  /*8e20*/  HADD2.F32 R221, -RZ, R221.H1_H1 ;  /* 0x300000ddffdd7230 */ /* 0x000fe20000004100 */
[----:B------:R1:W-:Y:S01]  /*8e30*/  STS.128 [R32+UR44+0x5100], R248 ;  /* 0x005100f820007988 */ /* 0x0003e20008000c2c */
[----:B------:R-:W-:Y:S01]  /*8e40*/  FMUL R29, R162, R33 ;  /* 0x00000021a21d7220 */ /* 0x000fe20000400000 */
[----:B------:R-:W-:Y:S01]  /*8e50*/  IADD3 R33, PT, PT, R32, UR44, RZ ;  /* 0x0000002c20217c10 */ /* 0x000fe2000fffe0ff */
[--C-:B------:R-:W-:Y:S02]  /*8e60*/  HADD2.F32 R178, -RZ, R222.reuse.H0_H0 ;  /* 0x200000deffb27230 */ /* 0x100fe40000004100 */
[C---:B------:R-:W-:Y:S01]  /*8e70*/  FFMA R87, R163.reuse, R214, R87 ;  /* 0x000000d6a3577223 */ /* 0x040fe20000000057 */
[----:B------:R-:W-:Y:S01]  /*8e80*/  FFMA R148, R163, R189, R148 ;  /* 0x000000bda3947223 */ /* 0x000fe20000000094 */
[C---:B------:R-:W-:Y:S01]  /*8e90*/  IADD3 R126, PT, PT, R33.reuse, 0x5100, RZ ;  /* 0x00005100217e7810 */ /* 0x040fe20007ffe0ff */
[----:B------:R-:W-:Y:S01]  /*8ea0*/  HADD2.F32 R222, -RZ, R222.H1_H1 ;  /* 0x300000deffde7230 */ /* 0x000fe20000004100 */
[----:B------:R-:W-:Y:S01]  /*8eb0*/  IADD3 R125, PT, PT, R33, 0x5110, RZ ;  /* 0x00005110217d7810 */ /* 0x000fe20007ffe0ff */
[--C-:B------:R-:W-:Y:S01]  /*8ec0*/  HADD2.F32 R193, -RZ, R223.reuse.H0_H0 ;  /* 0x200000dfffc17230 */ /* 0x100fe20000004100 */
[C---:B------:R-:W-:Y:S01]  /*8ed0*/  @P0 IADD3 R125, PT, PT, R126.reuse, -0x10, RZ ;  /* 0xfffffff07e7d0810 */ /* 0x040fe20007ffe0ff */
[----:B------:R-:W-:Y:S02]  /*8ee0*/  HADD2.F32 R223, -RZ, R223.H1_H1 ;  /* 0x300000dfffdf7230 */ /* 0x000fe40000004100 */
[C---:B------:R-:W-:Y:S01]  /*8ef0*/  FFMA R149, R163.reuse, R215, R149 ;  /* 0x000000d7a3957223 */ /* 0x040fe20000000095 */
[C---:B------:R-:W-:Y:S01]  /*8f00*/  FFMA R152, R163.reuse, R169, R152 ;  /* 0x000000a9a3987223 */ /* 0x040fe20000000098 */
[----:B------:R-:W-:Y:S01]  /*8f10*/  FFMA R153, R163, R216, R153 ;  /* 0x000000d8a3997223 */ /* 0x000fe20000000099 */
[----:B------:R1:W-:Y:S01]  /*8f20*/  STS.128 [R125], R132 ;  /* 0x000000847d007388 */ /* 0x0003e20000000c00 */
[----:B------:R-:W-:Y:S01]  /*8f30*/  IADD3 R124, PT, PT, R33, 0x6110, RZ ;  /* 0x00006110217c7810 */ /* 0x000fe20007ffe0ff */
[--C-:B------:R-:W-:Y:S01]  /*8f40*/  HADD2.F32 R171, -RZ, R224.reuse.H0_H0 ;  /* 0x200000e0ffab7230 */ /* 0x100fe20000004100 */
[C---:B------:R-:W-:Y:S01]  /*8f50*/  @P0 IADD3 R124, PT, PT, R126.reuse, 0xff0, RZ ;  /* 0x00000ff07e7c0810 */ /* 0x040fe20007ffe0ff */
[----:B------:R-:W-:Y:S01]  /*8f60*/  HADD2.F32 R224, -RZ, R224.H1_H1 ;  /* 0x300000e0ffe07230 */ /* 0x000fe20000004100 */
[----:B------:R-:W-:Y:S01]  /*8f70*/  F2FP.SATFINITE.E4M3.F32.PACK_AB_MERGE_C R75, R87, R86, RZ ;  /* 0x00000056574b723e */ /* 0x000fe200048070ff */
[--C-:B------:R-:W-:Y:S01]  /*8f80*/  HADD2.F32 R194, -RZ, R225.reuse.H0_H0 ;  /* 0x200000e1ffc27230 */ /* 0x100fe20000004100 */
[----:B------:R-:W-:Y:S01]  /*8f90*/  IADD3 R121, PT, PT, R33, 0x7110, RZ ;  /* 0x0000711021797810 */ /* 0x000fe20007ffe0ff */
[----:B------:R-:W-:Y:S01]  /*8fa0*/  HADD2.F32 R225, -RZ, R225.H1_H1 ;  /* 0x300000e1ffe17230 */ /* 0x000fe20000004100 */
[----:B------:R1:W-:Y:S01]  /*8fb0*/  STS.128 [R32+UR44+0x6100], R88 ;  /* 0x0061005820007988 */ /* 0x0003e20008000c2c */
[C---:B------:R-:W-:Y:S01]  /*8fc0*/  @P0 IADD3 R121, PT, PT, R126.reuse, 0x1ff0, RZ ;  /* 0x00001ff07e790810 */ /* 0x040fe20007ffe0ff */
[----:B------:R-:W-:Y:S01]  /*8fd0*/  FFMA R154, R163, R190, R154 ;  /* 0x000000bea39a7223 */ /* 0x000fe2000000009a */
[--C-:B------:R-:W-:Y:S01]  /*8fe0*/  HADD2.F32 R179, -RZ, R226.reuse.H0_H0 ;  /* 0x200000e2ffb37230 */ /* 0x100fe20000004100 */
[----:B------:R-:W-:Y:S01]  /*8ff0*/  F2FP.SATFINITE.E4M3.F32.PACK_AB_MERGE_C R75, R85, R84, R75 ;  /* 0x00000054554b723e */ /* 0x000fe2000480704b */
[----:B------:R-:W-:Y:S01]  /*9000*/  FFMA R155, R163, R217, R155 ;  /* 0x000000d9a39b7223 */ /* 0x000fe2000000009b */
[----:B------:R-:W-:Y:S01]  /*9010*/  F2FP.SATFINITE.E4M3.F32.PACK_AB_MERGE_C R152, R153, R152, RZ ;  /* 0x000000989998723e */ /* 0x000fe200048070ff */
[----:B------:R-:W-:Y:S01]  /*9020*/  FFMA R156, R163, R177, R156 ;  /* 0x000000b1a39c7223 */ /* 0x000fe2000000009c */
[----:B------:R-:W-:Y:S01]  /*9030*/  HADD2.F32 R226, -RZ, R226.H1_H1 ;  /* 0x300000e2ffe27230 */ /* 0x000fe20000004100 */
[----:B------:R1:W-:Y:S01]  /*9040*/  STS.128 [R124], R104 ;  /* 0x000000687c007388 */ /* 0x0003e20000000c00 */
[----:B------:R-:W-:Y:S01]  /*9050*/  F2FP.SATFINITE.E4M3.F32.PACK_AB_MERGE_C R148, R149, R148, R152 ;  /* 0x000000949594723e */ /* 0x000fe20004807098 */
[C---:B------:R-:W-:Y:S01]  /*9060*/  FFMA R157, R163.reuse, R218, R157 ;  /* 0x000000daa39d7223 */ /* 0x040fe2000000009d */
[C---:B------:R-:W-:Y:S01]  /*9070*/  FFMA R158, R163.reuse, R191, R158 ;  /* 0x000000bfa39e7223 */ /* 0x040fe2000000009e */
[--C-:B------:R-:W-:Y:S02]  /*9080*/  HADD2.F32 R195, -RZ, R227.reuse.H0_H0 ;  /* 0x200000e3ffc37230 */ /* 0x100fe40000004100 */
[----:B------:R-:W-:Y:S01]  /*9090*/  FFMA R159, R163, R219, R159 ;  /* 0x000000dba39f7223 */ /* 0x000fe2000000009f */
[----:B------:R-:W-:Y:S01]  /*90a0*/  IADD3 R120, PT, PT, R33, 0x8110, RZ ;  /* 0x0000811021787810 */ /* 0x000fe20007ffe0ff */
[C---:B------:R-:W-:Y:S01]  /*90b0*/  FFMA R160, R163.reuse, R170, R160 ;  /* 0x000000aaa3a07223 */ /* 0x040fe200000000a0 */
[----:B------:R-:W-:Y:S01]  /*90c0*/  HADD2.F32 R227, -RZ, R227.H1_H1 ;  /* 0x300000e3ffe37230 */ /* 0x000fe20000004100 */
[----:B------:R1:W-:Y:S01]  /*90d0*/  STS.128 [R32+UR44+0x7100], R56 ;  /* 0x0071003820007988 */ /* 0x0003e20008000c2c */
[C---:B------:R-:W-:Y:S01]  /*90e0*/  @P0 IADD3 R120, PT, PT, R126.reuse, 0x2ff0, RZ ;  /* 0x00002ff07e780810 */ /* 0x040fe20007ffe0ff */
[C---:B------:R-:W-:Y:S01]  /*90f0*/  FFMA R161, R163.reuse, R220, R161 ;  /* 0x000000dca3a17223 */ /* 0x040fe200000000a1 */
[C---:B------:R-:W-:Y:S01]  /*9100*/  FFMA R36, R163.reuse, R192, R36 ;  /* 0x000000c0a3247223 */ /* 0x040fe20000000024 */
[--C-:B------:R-:W-:Y:S02]  /*9110*/  HADD2.F32 R164, -RZ, R228.reuse.H0_H0 ;  /* 0x200000e4ffa47230 */ /* 0x100fe40000004100 */
        /* <DEDUP_REMOVED lines=10> */
[----:B------:R-:W-:Y:S01]  /*91c0*/  F2FP.SATFINITE.E4M3.F32.PACK_AB_MERGE_C R150, R161, R160, RZ ;  /* 0x000000a0a196723e */ /* 0x000fe200048070ff */
[----:B------:R-:W-:Y:S01]  /*91d0*/  FFMA R42, R163, R171, R42 ;  /* 0x000000aba32a7223 */ /* 0x000fe2000000002a */
[----:B------:R-:W-:Y:S01]  /*91e0*/  HADD2.F32 R229, -RZ, R229.H1_H1 ;  /* 0x300000e5ffe57230 */ /* 0x000fe20000004100 */
[----:B------:R-:W-:Y:S01]  /*91f0*/  F2FP.SATFINITE.E4M3.F32.PACK_AB_MERGE_C R38, R39, R38, RZ ;  /* 0x000000262726723e */ /* 0x000fe200048070ff */
[----:B------:R-:W-:Y:S01]  /*9200*/  FFMA R43, R163, R224, R43 ;  /* 0x000000e0a32b7223 */ /* 0x000fe2000000002b */
[----:B------:R-:W-:Y:S01]  /*9210*/  F2FP.SATFINITE.E4M3.F32.PACK_AB_MERGE_C R150, R159, R158, R150 ;  /* 0x0000009e9f96723e */ /* 0x000fe20004807096 */
[----:B------:R-:W-:Y:S01]  /*9220*/  FFMA R44, R163, R194, R44 ;  /* 0x000000c2a32c7223 */ /* 0x000fe2000000002c */
[--C-:B------:R-:W-:Y:S01]  /*9230*/  HADD2.F32 R180, -RZ, R230.reuse.H0_H0 ;  /* 0x200000e6ffb47230 */ /* 0x100fe20000004100 */
[----:B------:R-:W-:Y:S01]  /*9240*/  F2FP.SATFINITE.E4M3.F32.PACK_AB_MERGE_C R151, R37, R36, R38 ;  /* 0x000000242597723e */ /* 0x000fe20004807026 */
[----:B------:R-:W-:Y:S01]  /*9250*/  FFMA R45, R163, R225, R45 ;  /* 0x000000e1a32d7223 */ /* 0x000fe2000000002d */
[----:B------:R-:W-:Y:S01]  /*9260*/  F2FP.SATFINITE.E4M3.F32.PACK_AB_MERGE_C R42, R43, R42, RZ ;  /* 0x0000002a2b2a723e */ /* 0x000fe200048070ff */
[----:B------:R-:W-:Y:S01]  /*9270*/  FFMA R46, R163, R179, R46 ;  /* 0x000000b3a32e7223 */ /* 0x000fe2000000002e */
[----:B------:R-:W-:Y:S01]  /*9280*/  HADD2.F32 R230, -RZ, R230.H1_H1 ;  /* 0x300000e6ffe67230 */ /* 0x000fe20000004100 */
[----:B------:R1:W-:Y:S01]  /*9290*/  STS.128 [R32+UR44+0x8100], R148 ;  /* 0x0081009420007988 */ /* 0x0003e20008000c2c */
        /* <DEDUP_REMOVED lines=8> */
[----:B------:R-:W-:Y:S01]  /*9320*/  @P0 IADD3 R33, PT, PT, R126, 0x3ff0, RZ ;  /* 0x00003ff07e210810 */ /* 0x000fe20007ffe0ff */
        /* <DEDUP_REMOVED lines=8> */
[--C-:B------:R-:W-:Y:S01]  /*93b0*/  HADD2.F32 R198, -RZ, R233.reuse.H0_H0 ;  /* 0x200000e9ffc67230 */ /* 0x100fe20000004100 */
[----:B------:R-:W-:Y:S01]  /*93c0*/  F2FP.SATFINITE.E4M3.F32.PACK_AB_MERGE_C R41, R45, R44, R46 ;  /* 0x0000002c2d29723e */ /* 0x000fe2000480702e */
[----:B------:R-:W-:Y:S01]  /*93d0*/  FFMA R55, R163, R230, R55 ;  /* 0x000000e6a3377223 */ /* 0x000fe20000000037 */
[----:B------:R-:W-:Y:S01]  /*93e0*/  F2FP.SATFINITE.E4M3.F32.PACK_AB_MERGE_C R42, R49, R48, R42 ;  /* 0x00000030312a723e */ /* 0x000fe2000480702a */
[C---:B------:R-:W-:Y:S01]  /*93f0*/  FFMA R0, R163.reuse, R197, R0 ;  /* 0x000000c5a3007223 */ /* 0x040fe20000000000 */
[----:B------:R-:W-:Y:S01]  /*9400*/  FFMA R3, R163, R231, R3 ;  /* 0x000000e7a3037223 */ /* 0x000fe20000000003 */
[----:B------:R-:W-:Y:S01]  /*9410*/  HADD2.F32 R233, -RZ, R233.H1_H1 ;  /* 0x300000e9ffe97230 */ /* 0x000fe20000004100 */
[----:B------:R-:W-:Y:S01]  /*9420*/  F2FP.SATFINITE.E4M3.F32.PACK_AB_MERGE_C R43, R55, R54, RZ ;  /* 0x00000036372b723e */ /* 0x000fe200048070ff */
[--C-:B------:R-:W-:Y:S02]  /*9430*/  HADD2.F32 R199, -RZ, R235.reuse.H0_H0 ;  /* 0x200000ebffc77230 */ /* 0x100fe40000004100 */
[C---:B------:R-:W-:Y:S01]  /*9440*/  FMUL R6, R162.reuse, R6 ;  /* 0x00000006a2067220 */ /* 0x040fe20000400000 */
[----:B------:R-:W-:Y:S01]  /*9450*/  HADD2.F32 R235, -RZ, R235.H1_H1 ;  /* 0x300000ebffeb7230 */ /* 0x000fe20000004100 */
[----:B------:R-:W-:Y:S01]  /*9460*/  F2FP.SATFINITE.E4M3.F32.PACK_AB_MERGE_C R43, R53, R52, R43 ;  /* 0x00000034352b723e */ /* 0x000fe2000480702b */
[--C-:B------:R-:W-:Y:S02]  /*9470*/  HADD2.F32 R200, -RZ, R237.reuse.H0_H0 ;  /* 0x200000edffc87230 */ /* 0x100fe40000004100 */
[C---:B------:R-:W-:Y:S01]  /*9480*/  FFMA R6, R163.reuse, R172, R6 ;  /* 0x000000aca3067223 */ /* 0x040fe20000000006 */
[----:B------:R-:W-:Y:S02]  /*9490*/  HADD2.F32 R237, -RZ, R237.H1_H1 ;  /* 0x300000edffed7230 */ /* 0x000fe40000004100 */
[C---:B------:R-:W-:Y:S01]  /*94a0*/  FMUL R7, R162.reuse, R7 ;  /* 0x00000007a2077220 */ /* 0x040fe20000400000 */
[--C-:B------:R-:W-:Y:S01]  /*94b0*/  HADD2.F32 R181, -RZ, R234.reuse.H0_H0 ;  /* 0x200000eaffb57230 */ /* 0x100fe20000004100 */
[----:B------:R1:W-:Y:S01]  /*94c0*/  STS.128 [R120], R40 ;  /* 0x0000002878007388 */ /* 0x0003e20000000c00 */
[--C-:B------:R-:W-:Y:S02]  /*94d0*/  HADD2.F32 R201, -RZ, R239.reuse.H0_H0 ;  /* 0x200000efffc97230 */ /* 0x100fe40000004100 */
[C---:B------:R-:W-:Y:S01]  /*94e0*/  FFMA R7, R163.reuse, R232, R7 ;  /* 0x000000e8a3077223 */ /* 0x040fe20000000007 */
[C---:B------:R-:W-:Y:S01]  /*94f0*/  FFMA R4, R163.reuse, R198, R4 ;  /* 0x000000c6a3047223 */ /* 0x040fe20000000004 */
[----:B------:R-:W-:Y:S01]  /*9500*/  FFMA R5, R163, R233, R5 ;  /* 0x000000e9a3057223 */ /* 0x000fe20000000005 */
[----:B------:R-:W-:Y:S02]  /*9510*/  HADD2.F32 R239, -RZ, R239.H1_H1 ;  /* 0x300000efffef7230 */ /* 0x000fe40000004100 */
[C---:B------:R-:W-:Y:S01]  /*9520*/  FMUL R10, R162.reuse, R10 ;  /* 0x0000000aa20a7220 */ /* 0x040fe20000400000 */
[----:B------:R-:W-:Y:S01]  /*9530*/  HADD2.F32 R234, -RZ, R234.H1_H1 ;  /* 0x300000eaffea7230 */ /* 0x000fe20000004100 */
[----:B------:R-:W-:Y:S01]  /*9540*/  F2FP.SATFINITE.E4M3.F32.PACK_AB_MERGE_C R6, R7, R6, RZ ;  /* 0x000000060706723e */ /* 0x000fe200048070ff */
[--C-:B------:R-:W-:Y:S02]  /*9550*/  HADD2.F32 R202, -RZ, R241.reuse.H0_H0 ;  /* 0x200000f1ffca7230 */ /* 0x100fe40000004100 */
[----:B------:R-:W-:Y:S01]  /*9560*/  FFMA R10, R163, R181, R10 ;  /* 0x000000b5a30a7223 */ /* 0x000fe2000000000a */
[----:B------:R-:W-:Y:S01]  /*9570*/  HADD2.F32 R241, -RZ, R241.H1_H1 ;  /* 0x300000f1fff17230 */ /* 0x000fe20000004100 */
[----:B------:R-:W-:Y:S01]  /*9580*/  F2FP.SATFINITE.E4M3.F32.PACK_AB_MERGE_C R36, R3, R0, R6 ;  /* 0x000000000324723e */ /* 0x000fe20004807006 */
[--C-:B------:R-:W-:Y:S02]  /*9590*/  HADD2.F32 R203, -RZ, R243.reuse.H0_H0 ;  /* 0x200000f3ffcb7230 */ /* 0x100fe40000004100 */
[C---:B------:R-:W-:Y:S01]  /*95a0*/  FMUL R11, R162.reuse, R11 ;  /* 0x0000000ba20b7220 */ /* 0x040fe20000400000 */
[--C-:B------:R-:W-:Y:S02]  /*95b0*/  HADD2.F32 R165, -RZ, R236.reuse.H0_H0 ;  /* 0x200000ecffa57230 */ /* 0x100fe40000004100 */
[C---:B------:R-:W-:Y:S01]  /*95c0*/  FMUL R14, R162.reuse, R14 ;  /* 0x0000000ea20e7220 */ /* 0x040fe20000400000 */
[----:B------:R-:W-:Y:S02]  /*95d0*/  HADD2.F32 R236, -RZ, R236.H1_H1 ;  /* 0x300000ecffec7230 */ /* 0x000fe40000004100 */
[C---:B------:R-:W-:Y:S01]  /*95e0*/  FFMA R11, R163.reuse, R234, R11 ;  /* 0x000000eaa30b7223 */ /* 0x040fe2000000000b */
[C---:B------:R-:W-:Y:S01]  /*95f0*/  FFMA R8, R163.reuse, R199, R8 ;  /* 0x000000c7a3087223 */ /* 0x040fe20000000008 */
[C---:B------:R-:W-:Y:S01]  /*9600*/  FFMA R9, R163.reuse, R235, R9 ;  /* 0x000000eba3097223 */ /* 0x040fe20000000009 */
[----:B------:R-:W-:Y:S01]  /*9610*/  FFMA R14, R163, R165, R14 ;  /* 0x000000a5a30e7223 */ /* 0x000fe2000000000e */
[----:B------:R-:W-:Y:S01]  /*9620*/  HADD2.F32 R243, -RZ, R243.H1_H1 ;  /* 0x300000f3fff37230 */ /* 0x000fe20000004100 */
[----:B------:R-:W-:Y:S01]  /*9630*/  F2FP.SATFINITE.E4M3.F32.PACK_AB_MERGE_C R10, R11, R10, RZ ;  /* 0x0000000a0b0a723e */ /* 0x000fe200048070ff */
[C---:B------:R-:W-:Y:S01]  /*9640*/  FMUL R15, R162.reuse, R15 ;  /* 0x0000000fa20f7220 */ /* 0x040fe20000400000 */
[--C-:B------:R-:W-:Y:S02]  /*9650*/  HADD2.F32 R182, -RZ, R238.reuse.H0_H0 ;  /* 0x200000eeffb67230 */ /* 0x100fe40000004100 */
[C---:B------:R-:W-:Y:S01]  /*9660*/  FMUL R18, R162.reuse, R18 ;  /* 0x00000012a2127220 */ /* 0x040fe20000400000 */
[----:B------:R-:W-:Y:S01]  /*9670*/  HADD2.F32 R238, -RZ, R238.H1_H1 ;  /* 0x300000eeffee7230 */ /* 0x000fe20000004100 */
[----:B------:R-:W-:Y:S01]  /*9680*/  F2FP.SATFINITE.E4M3.F32.PACK_AB_MERGE_C R37, R5, R4, R10 ;  /* 0x000000040525723e */ /* 0x000fe2000480700a */
[C---:B------:R-:W-:Y:S01]  /*9690*/  FFMA R15, R163.reuse, R236, R15 ;  /* 0x000000eca30f7223 */ /* 0x040fe2000000000f */
[C---:B------:R-:W-:Y:S01]  /*96a0*/  FFMA R12, R163.reuse, R200, R12 ;  /* 0x000000c8a30c7223 */ /* 0x040fe2000000000c */
[C---:B------:R-:W-:Y:S01]  /*96b0*/  FFMA R13, R163.reuse, R237, R13 ;  /* 0x000000eda30d7223 */ /* 0x040fe2000000000d */
[C---:B------:R-:W-:Y:S01]  /*96c0*/  FMUL R19, R162.reuse, R19 ;  /* 0x00000013a2137220 */ /* 0x040fe20000400000 */
[--C-:B------:R-:W-:Y:S02]  /*96d0*/  HADD2.F32 R173, -RZ, R240.reuse.H0_H0 ;  /* 0x200000f0ffad7230 */ /* 0x100fe40000004100 */
[C---:B------:R-:W-:Y:S01]  /*96e0*/  FFMA R18, R163.reuse, R182, R18 ;  /* 0x000000b6a3127223 */ /* 0x040fe20000000012 */
[----:B------:R-:W-:Y:S02]  /*96f0*/  HADD2.F32 R240, -RZ, R240.H1_H1 ;  /* 0x300000f0fff07230 */ /* 0x000fe40000004100 */
[C---:B------:R-:W-:Y:S01]  /*9700*/  FMUL R22, R162.reuse, R22 ;  /* 0x00000016a2167220 */ /* 0x040fe20000400000 */
[C---:B------:R-:W-:Y:S01]  /*9710*/  FFMA R19, R163.reuse, R238, R19 ;  /* 0x000000eea3137223 */ /* 0x040fe20000000013 */
[C---:B------:R-:W-:Y:S01]  /*9720*/  FMUL R23, R162.reuse, R23 ;  /* 0x00000017a2177220 */ /* 0x040fe20000400000 */
[C---:B------:R-:W-:Y:S01]  /*9730*/  FFMA R16, R163.reuse, R201, R16 ;  /* 0x000000c9a3107223 */ /* 0x040fe20000000010 */
[C---:B------:R-:W-:Y:S01]  /*9740*/  FFMA R17, R163.reuse, R239, R17 ;  /* 0x000000efa3117223 */ /* 0x040fe20000000011 */
        /* <DEDUP_REMOVED lines=16> */
[C---:B------:R-:W-:Y:S01]  /*9850*/  FFMA R30, R163.reuse, R166, R30 ;  /* 0x000000a6a31e7223 */ /* 0x040fe2000000001e */
[C---:B------:R-:W-:Y:S01]  /*9860*/  FMUL R34, R162.reuse, R34 ;  /* 0x00000022a2227220 */ /* 0x040fe20000400000 */
[----:B------:R-:W-:Y:S01]  /*9870*/  FFMA R31, R163, R244, R31 ;  /* 0x000000f4a31f7223 */ /* 0x000fe2000000001f */
[----:B------:R-:W-:Y:S01]  /*9880*/  FMUL R35, R162, R35 ;  /* 0x00000023a2237220 */ /* 0x000fe20000400000 */
[----:B------:R-:W-:Y:S01]  /*9890*/  F2FP.SATFINITE.E4M3.F32.PACK_AB_MERGE_C R14, R15, R14, RZ ;  /* 0x0000000e0f0e723e */ /* 0x000fe200048070ff */
[----:B------:R-:W-:Y:S01]  /*98a0*/  FFMA R28, R163, R122, R28 ;  /* 0x0000007aa31c7223 */ /* 0x000fe2000000001c */
[----:B------:R-:W-:Y:S01]  /*98b0*/  F2FP.SATFINITE.E4M3.F32.PACK_AB_MERGE_C R18, R19, R18, RZ ;  /* 0x000000121312723e */ /* 0x000fe200048070ff */
[C---:B------:R-:W-:Y:S01]  /*98c0*/  FFMA R29, R163.reuse, R123, R29 ;  /* 0x0000007ba31d7223 */ /* 0x040fe2000000001d */
[C---:B------:R-:W-:Y:S01]  /*98d0*/  FFMA R34, R163.reuse, R184, R34 ;  /* 0x000000b8a3227223 */ /* 0x040fe20000000022 */
[----:B------:R-:W-:Y:S01]  /*98e0*/  FFMA R35, R163, R204, R35 ;  /* 0x000000cca3237223 */ /* 0x000fe20000000023 */
[----:B------:R-:W-:Y:S02]  /*98f0*/  F2FP.SATFINITE.E4M3.F32.PACK_AB_MERGE_C R38, R9, R8, R14 ;  /* 0x000000080926723e */ /* 0x000fe4000480700e */
[----:B------:R-:W-:Y:S02]  /*9900*/  F2FP.SATFINITE.E4M3.F32.PACK_AB_MERGE_C R39, R13, R12, R18 ;  /* 0x0000000c0d27723e */ /* 0x000fe40004807012 */
[----:B------:R-:W-:Y:S02]  /*9910*/  F2FP.SATFINITE.E4M3.F32.PACK_AB_MERGE_C R22, R23, R22, RZ ;  /* 0x000000161716723e */ /* 0x000fe400048070ff */
[----:B------:R-:W-:Y:S01]  /*9920*/  F2FP.SATFINITE.E4M3.F32.PACK_AB_MERGE_C R26, R27, R26, RZ ;  /* 0x0000001a1b1a723e */ /* 0x000fe200048070ff */
[----:B------:R1:W-:Y:S01]  /*9930*/  STS.128 [R32+UR44+0x9100], R36 ;  /* 0x0091002420007988 */ /* 0x0003e20008000c2c */
[----:B------:R-:W-:Y:S02]  /*9940*/  F2FP.SATFINITE.E4M3.F32.PACK_AB_MERGE_C R18, R31, R30, RZ ;  /* 0x0000001e1f12723e */ /* 0x000fe400048070ff */
[----:B------:R-:W-:Y:S02]  /*9950*/  F2FP.SATFINITE.E4M3.F32.PACK_AB_MERGE_C R19, R35, R34, RZ ;  /* 0x000000222313723e */ /* 0x000fe400048070ff */
[----:B------:R-:W-:Y:S02]  /*9960*/  F2FP.SATFINITE.E4M3.F32.PACK_AB_MERGE_C R16, R17, R16, R22 ;  /* 0x000000101110723e */ /* 0x000fe40004807016 */
[----:B------:R-:W-:Y:S02]  /*9970*/  F2FP.SATFINITE.E4M3.F32.PACK_AB_MERGE_C R17, R21, R20, R26 ;  /* 0x000000141511723e */ /* 0x000fe4000480701a */
[----:B------:R-:W-:Y:S02]  /*9980*/  F2FP.SATFINITE.E4M3.F32.PACK_AB_MERGE_C R18, R25, R24, R18 ;  /* 0x000000181912723e */ /* 0x000fe40004807012 */
[----:B------:R-:W-:Y:S05]  /*9990*/  F2FP.SATFINITE.E4M3.F32.PACK_AB_MERGE_C R19, R29, R28, R19 ;  /* 0x0000001c1d13723e */ /* 0x000fea0004807013 */
[----:B------:R1:W-:Y:S01]  /*99a0*/  STS.128 [R33], R16 ;  /* 0x0000001021007388 */ /* 0x0003e20000000c00 */
[----:B------:R-:W-:Y:S01]  /*99b0*/  @!PT LDS RZ, [RZ] ;  /* 0x00000000fffff984 */ /* 0x000fe20000000800 */
[----:B------:R-:W-:Y:S01]  /*99c0*/  @!PT LDS RZ, [RZ] ;  /* 0x00000000fffff984 */ /* 0x000fe20000000800 */
[----:B------:R-:W-:Y:S01]  /*99d0*/  @!PT LDS RZ, [RZ] ;  /* 0x00000000fffff984 */ /* 0x000fe20000000800 */
[----:B------:R-:W-:Y:S01]  /*99e0*/  @!PT LDS RZ, [RZ] ;  /* 0x00000000fffff984 */ /* 0x000fe20000000800 */
[----:B------:R2:W-:Y:S07]  /*99f0*/  MEMBAR.ALL.CTA ;  /* 0x0000000000007992 */ /* 0x0005ee0000008000 */
[----:B--2---:R-:W2:Y:S02]  /*9a00*/  FENCE.VIEW.ASYNC.S ;  /* 0x00000000000073c6 */ /* 0x004ea40000000000 */
[----:B--2---:R-:W-:Y:S06]  /*9a10*/  BAR.SYNC.DEFER_BLOCKING 0x1, 0x80 ;  /* 0x0042000000007b1d */ /* 0x004fec0000010000 */
[----:B------:R-:W-:Y:S05]  /*9a20*/  @P1 BRA `(.L_x_112) ;  /* 0x0000000000781947 */ /* 0x000fea0003800000 */
[----:B------:R-:W2:Y:S01]  /*9a30*/  LDCU.64 UR4, c[0x0][0x348] ;  /* 0x00006900ff0477ac */ /* 0x000ea20008000a00 */
[----:B------:R-:W-:Y:S02]  /*9a40*/  UIMAD UR9, UR47, 0xa0, URZ ;  /* 0x000000a02f0978a4 */ /* 0x000fe4000f8e02ff */
[----:B------:R-:W-:Y:S02]  /*9a50*/  USHF.L.U32 UR10, UR46, 0x7, URZ ;  /* 0x000000072e0a7899 */ /* 0x000fe400080006ff */
[----:B------:R-:W-:Y:S01]  /*9a60*/  UIADD3 UR8, UPT, UPT, UR44, 0x5100, URZ ;  /* 0x000051002c087890 */ /* 0x000fe2000fffe0ff */
[----:B------:R-:W-:Y:S01]  /*9a70*/  UMOV UR11, UR36 ;  /* 0x00000024000b7c82 */ /* 0x000fe20008000000 */
[----:B------:R-:W-:Y:S02]  /*9a80*/  UIADD3 UR24, UPT, UPT, UR44, 0x6100, URZ ;  /* 0x000061002c187890 */ /* 0x000fe4000fffe0ff */
[----:B------:R-:W-:Y:S01]  /*9a90*/  UIADD3 UR25, UPT, UPT, UR9, 0x20, URZ ;  /* 0x0000002009197890 */ /* 0x000fe2000fffe0ff */
[----:B------:R-:W-:Y:S01]  /*9aa0*/  UMOV UR27, UR36 ;  /* 0x00000024001b7c82 */ /* 0x000fe20008000000 */
[----:B------:R-:W-:Y:S01]  /*9ab0*/  UMOV UR26, UR10 ;  /* 0x0000000a001a7c82 */ /* 0x000fe20008000000 */
[----:B------:R-:W-:Y:S02]  /*9ac0*/  UIADD3 UR16, UPT, UPT, UR44, 0x7100, URZ ;  /* 0x000071002c107890 */ /* 0x000fe4000fffe0ff */
[----:B--2---:R-:W-:Y:S02]  /*9ad0*/  UIADD3 UR4, UP0, UPT, UR4, 0x680, URZ ;  /* 0x0000068004047890 */ /* 0x004fe4000ff1e0ff */
[----:B------:R-:W-:Y:S02]  /*9ae0*/  UIADD3 UR17, UPT, UPT, UR9, 0x40, URZ ;  /* 0x0000004009117890 */ /* 0x000fe4000fffe0ff */
[----:B------:R-:W-:Y:S01]  /*9af0*/  UIADD3.X UR5, UPT, UPT, URZ, UR5, URZ, UP0, !UPT ;  /* 0x00000005ff057290 */ /* 0x000fe200087fe4ff */
[----:B------:R-:W-:Y:S01]  /*9b00*/  UMOV UR19, UR36 ;  /* 0x0000002400137c82 */ /* 0x000fe20008000000 */
[----:B------:R-:W-:Y:S01]  /*9b10*/  UMOV UR18, UR10 ;  /* 0x0000000a00127c82 */ /* 0x000fe20008000000 */
[----:B------:R-:W-:Y:S02]  /*9b20*/  UIADD3 UR20, UPT, UPT, UR44, 0x8100, URZ ;  /* 0x000081002c147890 */ /* 0x000fe4000fffe0ff */
[----:B------:R-:W-:Y:S01]  /*9b30*/  UIADD3 UR21, UPT, UPT, UR9, 0x60, URZ ;  /* 0x0000006009157890 */ /* 0x000fe2000fffe0ff */
[----:B------:R-:W-:Y:S03]  /*9b40*/  UMOV UR23, UR36 ;  /* 0x0000002400177c82 */ /* 0x000fe60008000000 */
[----:B------:R2:W-:Y:S01]  /*9b50*/  UTMASTG.3D [UR8], [UR4] ;  /* 0x00000008040073b5 */ /* 0x0005e20008010000 */
[----:B------:R-:W-:Y:S01]  /*9b60*/  UMOV UR22, UR10 ;  /* 0x0000000a00167c82 */ /* 0x000fe20008000000 */
[----:B------:R-:W-:Y:S02]  /*9b70*/  UIADD3 UR12, UPT, UPT, UR44, 0x9100, URZ ;  /* 0x000091002c0c7890 */ /* 0x000fe4000fffe0ff */
[----:B------:R-:W-:Y:S01]  /*9b80*/  UIADD3 UR13, UPT, UPT, UR9, 0x80, URZ ;  /* 0x00000080090d7890 */ /* 0x000fe2000fffe0ff */
[----:B------:R-:W-:Y:S01]  /*9b90*/  UMOV UR15, UR36 ;  /* 0x00000024000f7c82 */ /* 0x000fe20008000000 */
[----:B------:R-:W-:Y:S01]  /*9ba0*/  UMOV UR14, UR10 ;  /* 0x0000000a000e7c82 */ /* 0x000fe20008000000 */
[----:B------:R2:W-:Y:S01]  /*9bb0*/  UTMASTG.3D [UR24], [UR4] ;  /* 0x00000018040073b5 */ /* 0x0005e20008010000 */
[----:B------:R2:W-:Y:S01]  /*9bc0*/  UTMASTG.3D [UR16], [UR4] ;  /* 0x00000010040073b5 */ /* 0x0005e20008010000 */
[----:B------:R2:W-:Y:S04]  /*9bd0*/  UTMASTG.3D [UR20], [UR4] ;  /* 0x00000014040073b5 */ /* 0x0005e80008010000 */
[----:B------:R2:W-:Y:S01]  /*9be0*/  UTMASTG.3D [UR12], [UR4] ;  /* 0x0000000c040073b5 */ /* 0x0005e20008010000 */
[----:B------:R0:W-:Y:S01]  /*9bf0*/  UTMACMDFLUSH ;  /* 0x00000000000079b7 */ /* 0x0001e20000000000 */
[----:B--2---:R-:W-:Y:S04]  /*9c00*/  DEPBAR.LE SB0, 0x0 ;  /* 0x000080000000791a */ /* 0x004fe80000000000 */
.L_x_112:
[----:B------:R-:W-:Y:S05]  /*9c10*/  BSYNC.RECONVERGENT B0 ;  /* 0x0000000000007941 */ /* 0x000fea0003800200 */
.L_x_111:
[----:B------:R-:W-:Y:S01]  /*9c20*/  UISETP.NE.AND UP2, UPT, UR48, URZ, UPT ;  /* 0x000000ff3000728c */ /* 0x000fe2000bf45270 */
[----:B------:R-:W-:Y:S01]  /*9c30*/  BAR.SYNC.DEFER_BLOCKING 0x1, 0x80 ;  /* 0x0042000000007b1d */ /* 0x000fe20000010000 */
[----:B------:R-:W-:Y:S02]  /*9c40*/  UISETP.NE.AND UP0, UPT, UR45, 0x2, UPT ;  /* 0x000000022d00788c */ /* 0x000fe4000bf05270 */
[----:B------:R-:W-:Y:S02]  /*9c50*/  UISETP.NE.AND UP1, UPT, UR6, 0x3, UPT ;  /* 0x000000030600788c */ /* 0x000fe4000bf25270 */
[----:B------:R-:W-:Y:S02]  /*9c60*/  USEL UR5, URZ, 0x1, UP0 ;  /* 0x00000001ff057887 */ /* 0x000fe40008000000 */
[----:B------:R-:W-:Y:S02]  /*9c70*/  USEL UR4, URZ, 0x1, UP1 ;  /* 0x00000001ff047887 */ /* 0x000fe40008800000 */
[----:B------:R-:W-:Y:S02]  /*9c80*/  UIADD3 UR47, UPT, UPT, UR37, UR59, URZ ;  /* 0x0000003b252f7290 */ /* 0x000fe4000fffe0ff */
[----:B------:R-:W-:Y:S02]  /*9c90*/  UIADD3 UR46, UPT, UPT, UR38, UR58, URZ ;  /* 0x0000003a262e7290 */ /* 0x000fe4000fffe0ff */
[----:B------:R-:W-:Y:S02]  /*9ca0*/  USEL UR18, UR45, URZ, UP0 ;  /* 0x000000ff2d127287 */ /* 0x000fe40008000000 */
[----:B------:R-:W-:Y:S02]  /*9cb0*/  USEL UR43, UR6, URZ, UP1 ;  /* 0x000000ff062b7287 */ /* 0x000fe40008800000 */
[----:B------:R-:W-:Y:S02]  /*9cc0*/  ULOP3.LUT UR49, UR49, UR5, URZ, 0x3c, !UPT ;  /* 0x0000000531317292 */ /* 0x000fe4000f8e3cff */
[----:B------:R-:W-:Y:S01]  /*9cd0*/  ULOP3.LUT UR50, UR50, UR4, URZ, 0x3c, !UPT ;  /* 0x0000000432327292 */ /* 0x000fe2000f8e3cff */
[----:B------:R-:W-:Y:S01]  /*9ce0*/  UMOV UR36, UR51 ;  /* 0x0000003300247c82 */ /* 0x000fe20008000000 */
[----:B------:R-:W-:Y:S10]  /*9cf0*/  BRA.U UP2, `(.L_x_113) ;  /* 0xffffffb502ac7547 */ /* 0x000ff4000b83ffff */
[----:B------:R-:W-:Y:S05]  /*9d00*/  EXIT ;  /* 0x000000000000794d */ /* 0x000fea0003800000 */
.L_x_24:
[----:B--2---:R2:W3:Y:S02]  /*9d10*/  SYNCS.PHASECHK.TRANS64.TRYWAIT P0, [R0+URZ+0xb0], R2 ;  /* 0x0000b002000075a7 */ /* 0x0044e400080011ff */
[----:B---3--:R-:W-:Y:S05]  /*9d20*/  @!P0 NANOSLEEP.SYNCS 0x989680 ;  /* 0x009896800000895d */ /* 0x008fea0003900000 */
[----:B------:R-:W3:Y:S02]  /*9d30*/  @!P0 SYNCS.PHASECHK.TRANS64 P0, [R0+URZ+0xb0], R2 ;  /* 0x0000b002000085a7 */ /* 0x000ee400080010ff */
[----:B---3--:R-:W-:Y:S05]  /*9d40*/  @!P0 BRA `(.L_x_24) ;  /* 0xfffffffc00f08947 */ /* 0x008fea000383ffff */
[----:B------:R-:W-:Y:S05]  /*9d50*/  BRA `(.L_x_114) ;  /* 0xffffff7800c87947 */ /* 0x000fea000383ffff */
.L_x_27:
[----:B-1----:R-:W-:Y:S07]  /*9d60*/  MOV R0, UR33 ;  /* 0x0000002100007c02 */ /* 0x002fee0008000f00 */
.L_x_115:
[----:B-1----:R1:W2:Y:S02]  /*9d70*/  SYNCS.PHASECHK.TRANS64.TRYWAIT P0, [R0+URZ+0x18], R3 ;  /* 0x00001803000075a7 */ /* 0x0022a400080011ff */
[----:B--2---:R-:W-:Y:S05]  /*9d80*/  @!P0 NANOSLEEP.SYNCS 0x989680 ;  /* 0x009896800000895d */ /* 0x004fea0003900000 */
[----:B------:R-:W2:Y:S02]  /*9d90*/  @!P0 SYNCS.PHASECHK.TRANS64 P0, [R0+URZ+0x18], R3 ;  /* 0x00001803000085a7 */ /* 0x000ea400080010ff */
[----:B--2---:R-:W-:Y:S05]  /*9da0*/  @!P0 BRA `(.L_x_115) ;  /* 0xfffffffc00f08947 */ /* 0x004fea000383ffff */
[----:B------:R-:W-:Y:S05]  /*9db0*/  BRA `(.L_x_26) ;  /* 0xffffff7c00247947 */ /* 0x000fea000383ffff */
.L_x_34:
[----:B-1----:R-:W-:Y:S07]  /*9dc0*/  MOV R0, UR33 ;  /* 0x0000002100007c02 */ /* 0x002fee0008000f00 */
.L_x_116:
[----:B-1----:R1:W2:Y:S02]  /*9dd0*/  SYNCS.PHASECHK.TRANS64.TRYWAIT P0, [R0+URZ+0x18], R3 ;  /* 0x00001803000075a7 */ /* 0x0022a400080011ff */
[----:B--2---:R-:W-:Y:S05]  /*9de0*/  @!P0 NANOSLEEP.SYNCS 0x989680 ;  /* 0x009896800000895d */ /* 0x004fea0003900000 */
[----:B------:R-:W2:Y:S02]  /*9df0*/  @!P0 SYNCS.PHASECHK.TRANS64 P0, [R0+URZ+0x18], R3 ;  /* 0x00001803000085a7 */ /* 0x000ea400080010ff */
[----:B--2---:R-:W-:Y:S05]  /*9e00*/  @!P0 BRA `(.L_x_116) ;  /* 0xfffffffc00f08947 */ /* 0x004fea000383ffff */
[----:B------:R-:W-:Y:S05]  /*9e10*/  BRA `(.L_x_33) ;  /* 0xffffff8000107947 */ /* 0x000fea000383ffff */
.L_x_39:
[----:B-1----:R1:W2:Y:S02]  /*9e20*/  SYNCS.PHASECHK.TRANS64.TRYWAIT P0, [R3+URZ+0x50], R0 ;  /* 0x00005000030075a7 */ /* 0x0022a400080011ff */
[----:B--2---:R-:W-:Y:S05]  /*9e30*/  @!P0 NANOSLEEP.SYNCS 0x989680 ;  /* 0x009896800000895d */ /* 0x004fea0003900000 */
[----:B------:R-:W2:Y:S02]  /*9e40*/  @!P0 SYNCS.PHASECHK.TRANS64 P0, [R3+URZ+0x50], R0 ;  /* 0x00005000030085a7 */ /* 0x000ea400080010ff */
[----:B--2---:R-:W-:Y:S05]  /*9e50*/  @!P0 BRA `(.L_x_39) ;  /* 0xfffffffc00f08947 */ /* 0x004fea000383ffff */
[----:B------:R-:W-:Y:S05]  /*9e60*/  BRA `(.L_x_117) ;  /* 0xffffff8000dc7947 */ /* 0x000fea000383ffff */
.L_x_43:
[----:B------:R-:W-:-:S07]  /*9e70*/  MOV R0, UR4 ;  /* 0x0000000400007c02 */ /* 0x000fce0008000f00 */
.L_x_118:
[----:B-1----:R1:W2:Y:S02]  /*9e80*/  SYNCS.PHASECHK.TRANS64.TRYWAIT P0, [R0+URZ], R2 ;  /* 0x00000002000075a7 */ /* 0x0022a400080011ff */
[----:B--2---:R-:W-:Y:S05]  /*9e90*/  @!P0 NANOSLEEP.SYNCS 0x989680 ;  /* 0x009896800000895d */ /* 0x004fea0003900000 */
[----:B------:R-:W2:Y:S02]  /*9ea0*/  @!P0 SYNCS.PHASECHK.TRANS64 P0, [R0+URZ], R2 ;  /* 0x00000002000085a7 */ /* 0x000ea400080010ff */
[----:B--2---:R-:W-:Y:S05]  /*9eb0*/  @!P0 BRA `(.L_x_118) ;  /* 0xfffffffc00f08947 */ /* 0x004fea000383ffff */
[----:B------:R-:W-:Y:S05]  /*9ec0*/  BRA `(.L_x_119) ;  /* 0xffffff8800807947 */ /* 0x000fea000383ffff */
.L_x_44:
[----:B------:R-:W-:-:S07]  /*9ed0*/  MOV R0, UR5 ;  /* 0x0000000500007c02 */ /* 0x000fce0008000f00 */
.L_x_120:
[----:B-1----:R1:W2:Y:S02]  /*9ee0*/  SYNCS.PHASECHK.TRANS64.TRYWAIT P0, [R0+URZ], R2 ;  /* 0x00000002000075a7 */ /* 0x0022a400080011ff */
[----:B--2---:R-:W-:Y:S05]  /*9ef0*/  @!P0 NANOSLEEP.SYNCS 0x989680 ;  /* 0x009896800000895d */ /* 0x004fea0003900000 */
[----:B------:R-:W2:Y:S02]  /*9f00*/  @!P0 SYNCS.PHASECHK.TRANS64 P0, [R0+URZ], R2 ;  /* 0x00000002000085a7 */ /* 0x000ea400080010ff */
[----:B--2---:R-:W-:Y:S05]  /*9f10*/  @!P0 BRA `(.L_x_120) ;  /* 0xfffffffc00f08947 */ /* 0x004fea000383ffff */
[----:B------:R-:W-:Y:S05]  /*9f20*/  BRA `(.L_x_121) ;  /* 0xffffff88008c7947 */ /* 0x000fea000383ffff */
.L_x_47:
[----:B-1----:R1:W2:Y:S02]  /*9f30*/  SYNCS.PHASECHK.TRANS64.TRYWAIT P0, [R2+URZ+0xa0], R4 ;  /* 0x0000a004020075a7 */ /* 0x0022a400080011ff */
[----:B--2---:R-:W-:Y:S05]  /*9f40*/  @!P0 NANOSLEEP.SYNCS 0x989680 ;  /* 0x009896800000895d */ /* 0x004fea0003900000 */
[----:B------:R-:W2:Y:S02]  /*9f50*/  @!P0 SYNCS.PHASECHK.TRANS64 P0, [R2+URZ+0xa0], R4 ;  /* 0x0000a004020085a7 */ /* 0x000ea400080010ff */
[----:B--2---:R-:W-:Y:S05]  /*9f60*/  @!P0 BRA `(.L_x_47) ;  /* 0xfffffffc00f08947 */ /* 0x004fea000383ffff */
[----:B------:R-:W-:Y:S05]  /*9f70*/  BRA `(.L_x_122) ;  /* 0xffffff8800e87947 */ /* 0x000fea000383ffff */
.L_x_48:
[----:B------:R-:W-:-:S07]  /*9f80*/  MOV R2, UR4 ;  /* 0x0000000400027c02 */ /* 0x000fce0008000f00 */
.L_x_123:
[----:B-1----:R1:W2:Y:S02]  /*9f90*/  SYNCS.PHASECHK.TRANS64.TRYWAIT P0, [R2+URZ+0x60], R5 ;  /* 0x00006005020075a7 */ /* 0x0022a400080011ff */
[----:B--2---:R-:W-:Y:S05]  /*9fa0*/  @!P0 NANOSLEEP.SYNCS 0x989680 ;  /* 0x009896800000895d */ /* 0x004fea0003900000 */
[----:B------:R-:W2:Y:S02]  /*9fb0*/  @!P0 SYNCS.PHASECHK.TRANS64 P0, [R2+URZ+0x60], R5 ;  /* 0x00006005020085a7 */ /* 0x000ea400080010ff */
[----:B--2---:R-:W-:Y:S05]  /*9fc0*/  @!P0 BRA `(.L_x_123) ;  /* 0xfffffffc00f08947 */ /* 0x004fea000383ffff */
[----:B------:R-:W-:Y:S05]  /*9fd0*/  BRA `(.L_x_124) ;  /* 0xffffff8800f87947 */ /* 0x000fea000383ffff */
.L_x_49:
[----:B-1----:R1:W2:Y:S02]  /*9fe0*/  SYNCS.PHASECHK.TRANS64.TRYWAIT P1, [R2+URZ+0x50], R4 ;  /* 0x00005004020075a7 */ /* 0x0022a400080211ff */
[----:B--2---:R-:W-:Y:S05]  /*9ff0*/  @!P1 NANOSLEEP.SYNCS 0x989680 ;  /* 0x009896800000995d */ /* 0x004fea0003900000 */
[----:B------:R-:W2:Y:S02]  /*a000*/  @!P1 SYNCS.PHASECHK.TRANS64 P1, [R2+URZ+0x50], R4 ;  /* 0x00005004020095a7 */ /* 0x000ea400080210ff */
[----:B--2---:R-:W-:Y:S05]  /*a010*/  @!P1 BRA `(.L_x_49) ;  /* 0xfffffffc00f09947 */ /* 0x004fea000383ffff */
[----:B------:R-:W-:Y:S05]  /*a020*/  BRA `(.L_x_125) ;  /* 0xffffff8c00287947 */ /* 0x000fea000383ffff */
.L_x_52:
[----:B------:R-:W-:-:S07]  /*a030*/  MOV R0, UR4 ;  /* 0x0000000400007c02 */ /* 0x000fce0008000f00 */
.L_x_126:
[----:B-1----:R1:W2:Y:S02]  /*a040*/  SYNCS.PHASECHK.TRANS64.TRYWAIT P0, [R0+URZ+0x60], R2 ;  /* 0x00006002000075a7 */ /* 0x0022a400080011ff */
[----:B--2---:R-:W-:Y:S05]  /*a050*/  @!P0 NANOSLEEP.SYNCS 0x989680 ;  /* 0x009896800000895d */ /* 0x004fea0003900000 */
[----:B------:R-:W2:Y:S02]  /*a060*/  @!P0 SYNCS.PHASECHK.TRANS64 P0, [R0+URZ+0x60], R2 ;  /* 0x00006002000085a7 */ /* 0x000ea400080010ff */
[----:B--2---:R-:W-:Y:S05]  /*a070*/  @!P0 BRA `(.L_x_126) ;  /* 0xfffffffc00f08947 */ /* 0x004fea000383ffff */
[----:B------:R-:W-:Y:S05]  /*a080*/  BRA `(.L_x_51) ;  /* 0xffffff8c007c7947 */ /* 0x000fea000383ffff */
.L_x_61:
[----:B-1----:R-:W-:-:S04]  /*a090*/  MOV R5, UR6 ;  /* 0x0000000600057c02 */ /* 0x002fc80008000f00 */
[----:B------:R1:W2:Y:S03]  /*a0a0*/  SYNCS.PHASECHK.TRANS64.TRYWAIT P0, [R5+URZ+0x8], R6 ;  /* 0x00000806050075a7 */ /* 0x0002a600080011ff */
[----:B--2---:R-:W-:Y:S05]  /*a0b0*/  @!P0 NANOSLEEP.SYNCS 0x989680 ;  /* 0x009896800000895d */ /* 0x004fea0003900000 */
[----:B------:R-:W2:Y:S02]  /*a0c0*/  @!P0 SYNCS.PHASECHK.TRANS64 P0, [R5+URZ+0x8], R6 ;  /* 0x00000806050085a7 */ /* 0x000ea400080010ff */
[----:B--2---:R-:W-:Y:S05]  /*a0d0*/  @!P0 BRA `(.L_x_61) ;  /* 0xfffffffc00ec8947 */ /* 0x004fea000383ffff */
[----:B------:R-:W-:Y:S05]  /*a0e0*/  BRA `(.L_x_60) ;  /* 0xffffff9000307947 */ /* 0x000fea000383ffff */
.L_x_63:
[----:B------:R-:W-:Y:S01]  /*a0f0*/  BSSY B0, `(.L_x_127) ;  /* 0x0000006000007945 */ /* 0x000fe20003800000 */
[----:B------:R-:W-:-:S07]  /*a100*/  MOV R15, 0xffffffff ;  /* 0xffffffff000f7802 */ /* 0x000fce0000000f00 */
[----:B-1---5:R-:W-:Y:S05]  /*a110*/  WARPSYNC.COLLECTIVE R15, `(.L_x_128) ;  /* 0x000000000f0c7348 */ /* 0x022fea0003c00000 */
[----:B------:R-:W-:Y:S02]  /*a120*/  ELECT P6, UR79, PT ;  /* 0x00000000004f782f */ /* 0x000fe400038c0000 */
[----:B------:R-:W-:Y:S01]  /*a130*/  MOV R14, UR79 ;  /* 0x0000004f000e7c02 */ /* 0x000fe20008000f00 */
[----:B-1---5:R-:W-:Y:S10]  /*a140*/  ENDCOLLECTIVE ;  /* 0x000000000000791b */ /* 0x022ff40003800000 */
.L_x_128:
[----:B------:R-:W-:Y:S05]  /*a150*/  BSYNC B0 ;  /* 0x0000000000007941 */ /* 0x000fea0003800000 */
.L_x_127:
[----:B------:R-:W-:Y:S01]  /*a160*/  PLOP3.LUT P0, PT, P6, PT, PT, 0x80, 0x8 ;  /* 0x000000000008781c */ /* 0x000fe2000370f070 */
[----:B------:R-:W-:-:S12]  /*a170*/  BRA `(.L_x_129) ;  /* 0xffffff90005c7947 */ /* 0x000fd8000383ffff */
.L_x_65:
[----:B-1----:R-:W-:-:S04]  /*a180*/  MOV R0, UR6 ;  /* 0x0000000600007c02 */ /* 0x002fc80008000f00 */
[----:B------:R1:W2:Y:S03]  /*a190*/  SYNCS.PHASECHK.TRANS64.TRYWAIT P0, [R0+URZ+0x8], R4 ;  /* 0x00000804000075a7 */ /* 0x0002a600080011ff */
[----:B--2---:R-:W-:Y:S05]  /*a1a0*/  @!P0 NANOSLEEP.SYNCS 0x989680 ;  /* 0x009896800000895d */ /* 0x004fea0003900000 */
[----:B------:R-:W2:Y:S02]  /*a1b0*/  @!P0 SYNCS.PHASECHK.TRANS64 P0, [R0+URZ+0x8], R4 ;  /* 0x00000804000085a7 */ /* 0x000ea400080010ff */
[----:B--2---:R-:W-:Y:S05]  /*a1c0*/  @!P0 BRA `(.L_x_65) ;  /* 0xfffffffc00ec8947 */ /* 0x004fea000383ffff */
[----:B------:R-:W-:Y:S05]  /*a1d0*/  BRA `(.L_x_64) ;  /* 0xffffff9000607947 */ /* 0x000fea000383ffff */
.L_x_66:
[----:B-1----:R1:W2:Y:S02]  /*a1e0*/  SYNCS.PHASECHK.TRANS64.TRYWAIT P0, [R0+URZ+0x50], R3 ;  /* 0x00005003000075a7 */ /* 0x0022a400080011ff */
[----:B--2---:R-:W-:Y:S05]  /*a1f0*/  @!P0 NANOSLEEP.SYNCS 0x989680 ;  /* 0x009896800000895d */ /* 0x004fea0003900000 */
[----:B------:R-:W2:Y:S02]  /*a200*/  @!P0 SYNCS.PHASECHK.TRANS64 P0, [R0+URZ+0x50], R3 ;  /* 0x00005003000085a7 */ /* 0x000ea400080010ff */
[----:B--2---:R-:W-:Y:S05]  /*a210*/  @!P0 BRA `(.L_x_66) ;  /* 0xfffffffc00f08947 */ /* 0x004fea000383ffff */
[----:B------:R-:W-:Y:S05]  /*a220*/  BRA `(.L_x_130) ;  /* 0xffffff94006c7947 */ /* 0x000fea000383ffff */
.L_x_68:
[----:B------:R-:W-:-:S07]  /*a230*/  MOV R0, UR47 ;  /* 0x0000002f00007c02 */ /* 0x000fce0008000f00 */
.L_x_131:
[----:B-1----:R1:W3:Y:S02]  /*a240*/  SYNCS.PHASECHK.TRANS64.TRYWAIT P0, [R0+URZ+0x88], R3 ;  /* 0x00008803000075a7 */ /* 0x0022e400080011ff */
[----:B---3--:R-:W-:Y:S05]  /*a250*/  @!P0 NANOSLEEP.SYNCS 0x989680 ;  /* 0x009896800000895d */ /* 0x008fea0003900000 */
[----:B------:R-:W3:Y:S02]  /*a260*/  @!P0 SYNCS.PHASECHK.TRANS64 P0, [R0+URZ+0x88], R3 ;  /* 0x00008803000085a7 */ /* 0x000ee400080010ff */
[----:B---3--:R-:W-:Y:S05]  /*a270*/  @!P0 BRA `(.L_x_131) ;  /* 0xfffffffc00f08947 */ /* 0x008fea000383ffff */
[----:B------:R-:W-:Y:S05]  /*a280*/  BRA `(.L_x_132) ;  /* 0xffffff9400b47947 */ /* 0x000fea000383ffff */
.L_x_71:
[----:B------:R-:W-:Y:S07]  /*a290*/  MOV R0, UR7 ;  /* 0x0000000700007c02 */ /* 0x000fee0008000f00 */
.L_x_133:
[----:B-1----:R1:W3:Y:S02]  /*a2a0*/  SYNCS.PHASECHK.TRANS64.TRYWAIT P0, [R0+URZ], R3 ;  /* 0x00000003000075a7 */ /* 0x0022e400080011ff */
[----:B---3--:R-:W-:Y:S05]  /*a2b0*/  @!P0 NANOSLEEP.SYNCS 0x989680 ;  /* 0x009896800000895d */ /* 0x008fea0003900000 */
[----:B------:R-:W3:Y:S02]  /*a2c0*/  @!P0 SYNCS.PHASECHK.TRANS64 P0, [R0+URZ], R3 ;  /* 0x00000003000085a7 */ /* 0x000ee400080010ff */
[----:B---3--:R-:W-:Y:S05]  /*a2d0*/  @!P0 BRA `(.L_x_133) ;  /* 0xfffffffc00f08947 */ /* 0x008fea000383ffff */
[----:B------:R-:W-:Y:S05]  /*a2e0*/  BRA `(.L_x_70) ;  /* 0xffffff9400c87947 */ /* 0x000fea000383ffff */
.L_x_75:
[----:B-1----:R-:W-:-:S07]  /*a2f0*/  MOV R0, UR4 ;  /* 0x0000000400007c02 */ /* 0x002fce0008000f00 */
.L_x_134:
[----:B-1----:R1:W2:Y:S02]  /*a300*/  SYNCS.PHASECHK.TRANS64.TRYWAIT P0, [R0+URZ], R2 ;  /* 0x00000002000075a7 */ /* 0x0022a400080011ff */
[----:B--2---:R-:W-:Y:S05]  /*a310*/  @!P0 NANOSLEEP.SYNCS 0x989680 ;  /* 0x009896800000895d */ /* 0x004fea0003900000 */
[----:B------:R-:W2:Y:S02]  /*a320*/  @!P0 SYNCS.PHASECHK.TRANS64 P0, [R0+URZ], R2 ;  /* 0x00000002000085a7 */ /* 0x000ea400080010ff */
[----:B--2---:R-:W-:Y:S05]  /*a330*/  @!P0 BRA `(.L_x_134) ;  /* 0xfffffffc00f08947 */ /* 0x004fea000383ffff */
[----:B------:R-:W-:Y:S05]  /*a340*/  BRA `(.L_x_135) ;  /* 0xffffff9c00107947 */ /* 0x000fea000383ffff */
.L_x_76:
[----:B------:R-:W-:-:S07]  /*a350*/  MOV R0, UR5 ;  /* 0x0000000500007c02 */ /* 0x000fce0008000f00 */
.L_x_136:
[----:B-1----:R1:W2:Y:S02]  /*a360*/  SYNCS.PHASECHK.TRANS64.TRYWAIT P0, [R0+URZ], R2 ;  /* 0x00000002000075a7 */ /* 0x0022a400080011ff */
[----:B--2---:R-:W-:Y:S05]  /*a370*/  @!P0 NANOSLEEP.SYNCS 0x989680 ;  /* 0x009896800000895d */ /* 0x004fea0003900000 */
[----:B------:R-:W2:Y:S02]  /*a380*/  @!P0 SYNCS.PHASECHK.TRANS64 P0, [R0+URZ], R2 ;  /* 0x00000002000085a7 */ /* 0x000ea400080010ff */
[----:B--2---:R-:W-:Y:S05]  /*a390*/  @!P0 BRA `(.L_x_136) ;  /* 0xfffffffc00f08947 */ /* 0x004fea000383ffff */
[----:B------:R-:W-:Y:S05]  /*a3a0*/  BRA `(.L_x_137) ;  /* 0xffffff9c001c7947 */ /* 0x000fea000383ffff */
.L_x_79:
[----:B------:R-:W-:-:S07]  /*a3b0*/  MOV R0, UR43 ;  /* 0x0000002b00007c02 */ /* 0x000fce0008000f00 */
.L_x_138:
[----:B-1----:R1:W2:Y:S02]  /*a3c0*/  SYNCS.PHASECHK.TRANS64.TRYWAIT P1, [R0+URZ+0xc0], R2 ;  /* 0x0000c002000075a7 */ /* 0x0022a400080211ff */
[----:B--2---:R-:W-:Y:S05]  /*a3d0*/  @!P1 NANOSLEEP.SYNCS 0x989680 ;  /* 0x009896800000995d */ /* 0x004fea0003900000 */
[----:B------:R-:W2:Y:S02]  /*a3e0*/  @!P1 SYNCS.PHASECHK.TRANS64 P1, [R0+URZ+0xc0], R2 ;  /* 0x0000c002000095a7 */ /* 0x000ea400080210ff */
[----:B--2---:R-:W-:Y:S05]  /*a3f0*/  @!P1 BRA `(.L_x_138) ;  /* 0xfffffffc00f09947 */ /* 0x004fea000383ffff */
[----:B------:R-:W-:Y:S05]  /*a400*/  BRA `(.L_x_139) ;  /* 0xffffff9c00687947 */ /* 0x000fea000383ffff */
.L_x_84:
[----:B---3--:R3:W4:Y:S02]  /*a410*/  SYNCS.PHASECHK.TRANS64.TRYWAIT P0, [R3+URZ+0x50], R0 ;  /* 0x00005000030075a7 */ /* 0x00872400080011ff */
[----:B----4-:R-:W-:Y:S05]  /*a420*/  @!P0 NANOSLEEP.SYNCS 0x989680 ;  /* 0x009896800000895d */ /* 0x010fea0003900000 */
[----:B------:R-:W4:Y:S02]  /*a430*/  @!P0 SYNCS.PHASECHK.TRANS64 P0, [R3+URZ+0x50], R0 ;  /* 0x00005000030085a7 */ /* 0x000f2400080010ff */
[----:B----4-:R-:W-:Y:S05]  /*a440*/  @!P0 BRA `(.L_x_84) ;  /* 0xfffffffc00f08947 */ /* 0x010fea000383ffff */
[----:B------:R-:W-:Y:S05]  /*a450*/  BRA `(.L_x_140) ;  /* 0xffffffa000947947 */ /* 0x000fea000383ffff */
.L_x_87:
[----:B-1----:R-:W-:Y:S07]  /*a460*/  MOV R0, UR29 ;  /* 0x0000001d00007c02 */ /* 0x002fee0008000f00 */
.L_x_141:
[----:B-1----:R1:W3:Y:S02]  /*a470*/  SYNCS.PHASECHK.TRANS64.TRYWAIT P1, [R0+URZ+0x48], R3 ;  /* 0x00004803000075a7 */ /* 0x0022e400080211ff */
[----:B---3--:R-:W-:Y:S05]  /*a480*/  @!P1 NANOSLEEP.SYNCS 0x989680 ;  /* 0x009896800000995d */ /* 0x008fea0003900000 */
[----:B------:R-:W3:Y:S02]  /*a490*/  @!P1 SYNCS.PHASECHK.TRANS64 P1, [R0+URZ+0x48], R3 ;  /* 0x00004803000095a7 */ /* 0x000ee400080210ff */
[----:B---3--:R-:W-:Y:S05]  /*a4a0*/  @!P1 BRA `(.L_x_141) ;  /* 0xfffffffc00f09947 */ /* 0x008fea000383ffff */
[----:B------:R-:W-:Y:S05]  /*a4b0*/  BRA `(.L_x_86) ;  /* 0xffffffa800087947 */ /* 0x000fea000383ffff */
.L_x_90:
[----:B-1----:R-:W-:Y:S07]  /*a4c0*/  MOV R0, UR29 ;  /* 0x0000001d00007c02 */ /* 0x002fee0008000f00 */
.L_x_142:
[----:B-1----:R1:W3:Y:S02]  /*a4d0*/  SYNCS.PHASECHK.TRANS64.TRYWAIT P0, [R0+URZ+0x38], R2 ;  /* 0x00003802000075a7 */ /* 0x0022e400080011ff */
[----:B---3--:R-:W-:Y:S05]  /*a4e0*/  @!P0 NANOSLEEP.SYNCS 0x989680 ;  /* 0x009896800000895d */ /* 0x008fea0003900000 */
[----:B------:R-:W3:Y:S02]  /*a4f0*/  @!P0 SYNCS.PHASECHK.TRANS64 P0, [R0+URZ+0x38], R2 ;  /* 0x00003802000085a7 */ /* 0x000ee400080010ff */
[----:B---3--:R-:W-:Y:S05]  /*a500*/  @!P0 BRA `(.L_x_142) ;  /* 0xfffffffc00f08947 */ /* 0x008fea000383ffff */
[----:B------:R-:W-:Y:S05]  /*a510*/  BRA `(.L_x_143) ;  /* 0xffffffa8006c7947 */ /* 0x000fea000383ffff */
.L_x_93:
[----:B------:R-:W-:Y:S07]  /*a520*/  MOV R0, UR4 ;  /* 0x0000000400007c02 */ /* 0x000fee0008000f00 */
.L_x_144:
[----:B-1----:R1:W2:Y:S02]  /*a530*/  SYNCS.PHASECHK.TRANS64.TRYWAIT P0, [R0+URZ+0x50], R3 ;  /* 0x00005003000075a7 */ /* 0x0022a400080011ff */
[----:B--2---:R-:W-:Y:S05]  /*a540*/  @!P0 NANOSLEEP.SYNCS 0x989680 ;  /* 0x009896800000895d */ /* 0x004fea0003900000 */
[----:B------:R-:W2:Y:S02]  /*a550*/  @!P0 SYNCS.PHASECHK.TRANS64 P0, [R0+URZ+0x50], R3 ;  /* 0x00005003000085a7 */ /* 0x000ea400080010ff */
[----:B--2---:R-:W-:Y:S05]  /*a560*/  @!P0 BRA `(.L_x_144) ;  /* 0xfffffffc00f08947 */ /* 0x004fea000383ffff */
[----:B------:R-:W-:Y:S05]  /*a570*/  BRA `(.L_x_145) ;  /* 0xffffffac00ac7947 */ /* 0x000fea000383ffff */
.L_x_103:
[----:B-1----:R-:W-:Y:S04]  /*a580*/  MOV R0, UR44 ;  /* 0x0000002c00007c02 */ /* 0x002fe80008000f00 */
[----:B------:R1:W2:Y:S03]  /*a590*/  SYNCS.PHASECHK.TRANS64.TRYWAIT P3, [R0+URZ+0x30], R5 ;  /* 0x00003005000075a7 */ /* 0x0002a600080611ff */
[----:B--2---:R-:W-:Y:S05]  /*a5a0*/  @!P3 NANOSLEEP.SYNCS 0x989680 ;  /* 0x009896800000b95d */ /* 0x004fea0003900000 */
[----:B------:R-:W2:Y:S02]  /*a5b0*/  @!P3 SYNCS.PHASECHK.TRANS64 P3, [R0+URZ+0x30], R5 ;  /* 0x000030050000b5a7 */ /* 0x000ea400080610ff */
[----:B--2---:R-:W-:Y:S05]  /*a5c0*/  @!P3 BRA `(.L_x_103) ;  /* 0xfffffffc00ecb947 */ /* 0x004fea000383ffff */
[----:B------:R-:W-:Y:S05]  /*a5d0*/  BRA `(.L_x_102) ;  /* 0xffffffbc008c7947 */ /* 0x000fea000383ffff */
.L_x_105:
[----:B-1----:R1:W4:Y:S02]  /*a5e0*/  SYNCS.PHASECHK.TRANS64.TRYWAIT P1, [R17+URZ+0x70], R3 ;  /* 0x00007003110075a7 */ /* 0x00232400080211ff */
[----:B----4-:R-:W-:Y:S05]  /*a5f0*/  @!P1 NANOSLEEP.SYNCS 0x989680 ;  /* 0x009896800000995d */ /* 0x010fea0003900000 */
[----:B------:R-:W4:Y:S02]  /*a600*/  @!P1 SYNCS.PHASECHK.TRANS64 P1, [R17+URZ+0x70], R3 ;  /* 0x00007003110095a7 */ /* 0x000f2400080210ff */
[----:B----4-:R-:W-:Y:S05]  /*a610*/  @!P1 BRA `(.L_x_105) ;  /* 0xfffffffc00f09947 */ /* 0x010fea000383ffff */
[----:B------:R-:W-:Y:S05]  /*a620*/  BRA `(.L_x_104) ;  /* 0xffffffc0005c7947 */ /* 0x000fea000383ffff */
        .weak           $__internal_0_$__cuda_sm10x_tcgen05_guardrail_trap_col_being_dealloced_not_returned_by_alloc
        .type           $__internal_0_$__cuda_sm10x_tcgen05_guardrail_trap_col_being_dealloced_not_returned_by_alloc,@function
        .size           $__internal_0_$__cuda_sm10x_tcgen05_guardrail_trap_col_being_dealloced_not_returned_by_alloc,($__internal_1_$__cuda_sm10x_tcgen05_guardrail_trap_phase_invalid_during_alloc - $__internal_0_$__cuda_sm10x_tcgen05_guardrail_trap_col_being_dealloced_not_returned_by_alloc)
$__internal_0_$__cuda_sm10x_tcgen05_guardrail_trap_col_being_dealloced_not_returned_by_alloc:
[----:B------:R-:W-:Y:S05]  /*a630*/  BPT.TRAP 0x1 ;  /* 0x000000040000795c */ /* 0x000fea0000300000 */
[----:B------:R-:W-:-:S04]  /*a640*/  HFMA2 R3, -RZ, RZ, 0, 0 ;  /* 0x00000000ff037431 */ /* 0x000fc800000001ff */
[----:B------:R-:W-:Y:S05]  /*a650*/  RET.REL.NODEC R2 `(_ZN7cutlass13device_kernelINS_4gemm6kernel13GemmUniversalIN4cute5tupleIJiiiiEEENS1_10collective13CollectiveMmaINS1_35MainloopSm100TmaUmmaWarpSpecializedILi3ELi2ELi3ENS5_IJNS4_1CILi2EEENSA_ILi1EEESC_EEEEENS5_IJNSA_ILi256EEENSA_ILi160EEESF_EEENS_12float_e4m3_tENS5_IJlSC_lEEESI_SJ_NS4_8TiledMMAINS4_8MMA_AtomIJNS4_10MMA_TraitsINS4_25SM100_MMA_F8F6F4_2x1SM_SSEJSI_SI_fSF_SG_NS4_17integral_constantINS4_4UMMA5MajorELSQ_0EEESR_NSO_INSP_7ScaleInELSS_0EEEST_EEEEEENS4_6LayoutINS5_IJSC_SC_SC_EEENS5_IJNSA_ILi0EEESY_SY_EEEEENS5_IJNS4_10UnderscoreES11_S11_EEEEENS4_18SM100_TMA_2SM_LOADENS4_14ComposedLayoutINS4_7SwizzleILi3ELi4ELi3EEENS4_18smem_ptr_flag_bitsILi8EEENSW_INS5_IJNSA_ILi8EEENSA_ILi128EEEEEENS5_IJS1B_SC_EEEEEEEvNS4_8identityES14_S1F_vS1G_EENS_8epilogue10collective18CollectiveEpilogueINS1I_23Sm100TmaWarpSpecializedILi1ELi1ELi160ELb0ELb0EEEJNS5_IJS1B_SG_SF_EEENS5_IJNSW_IS1B_SC_EENSW_ISG_SC_EEEEESI_SJ_SI_SJ_NS1I_6fusion15FusionCallbacksIS1M_NS1R_17LinearCombinationISI_fSI_fLNS_15FloatRoundStyleE2EEES1N_S1Q_JEEENS4_5SM1004TMEM4LOAD26SM100_TMEM_LOAD_32dp32b32xENS4_13SM90_TMA_LOADENS15_INS16_ILi1ELi4ELi3EEES19_NSW_INS5_IJS1A_NSA_ILi32EEEEEENS5_IJS23_SC_EEEEEEENS4_39AutoVectorizingCopyWithAssumedAlignmentILi128EEENS4_14SM90_TMA_STOREES27_S29_S29_EEEvvEEEEvNT_6ParamsE) ;  /* 0xffffff5802687950 */ /* 0x000fea0003c3ffff */
        .weak           $__internal_1_$__cuda_sm10x_tcgen05_guardrail_trap_phase_invalid_during_alloc
        .type           $__internal_1_$__cuda_sm10x_tcgen05_guardrail_trap_phase_invalid_during_alloc,@function
        .size           $__internal_1_$__cuda_sm10x_tcgen05_guardrail_trap_phase_invalid_during_alloc,($__internal_2_$__cuda_sm10x_tcgen05_guardrail_trap_unallocated_columns_being_dealloced - $__internal_1_$__cuda_sm10x_tcgen05_guardrail_trap_phase_invalid_during_alloc)
$__internal_1_$__cuda_sm10x_tcgen05_guardrail_trap_phase_invalid_during_alloc:
[----:B------:R-:W-:Y:S05]  /*a660*/  BPT.TRAP 0x1 ;  /* 0x000000040000795c */ /* 0x000fea0000300000 */
[----:B------:R-:W-:-:S04]  /*a670*/  MOV R5, 0x0 ;  /* 0x0000000000057802 */ /* 0x000fc80000000f00 */
[----:B------:R-:W-:Y:S05]  /*a680*/  RET.REL.NODEC R4 `(_ZN7cutlass13device_kernelINS_4gemm6kernel13GemmUniversalIN4cute5tupleIJiiiiEEENS1_10collective13CollectiveMmaINS1_35MainloopSm100TmaUmmaWarpSpecializedILi3ELi2ELi3ENS5_IJNS4_1CILi2EEENSA_ILi1EEESC_EEEEENS5_IJNSA_ILi256EEENSA_ILi160EEESF_EEENS_12float_e4m3_tENS5_IJlSC_lEEESI_SJ_NS4_8TiledMMAINS4_8MMA_AtomIJNS4_10MMA_TraitsINS4_25SM100_MMA_F8F6F4_2x1SM_SSEJSI_SI_fSF_SG_NS4_17integral_constantINS4_4UMMA5MajorELSQ_0EEESR_NSO_INSP_7ScaleInELSS_0EEEST_EEEEEENS4_6LayoutINS5_IJSC_SC_SC_EEENS5_IJNSA_ILi0EEESY_SY_EEEEENS5_IJNS4_10UnderscoreES11_S11_EEEEENS4_18SM100_TMA_2SM_LOADENS4_14ComposedLayoutINS4_7SwizzleILi3ELi4ELi3EEENS4_18smem_ptr_flag_bitsILi8EEENSW_INS5_IJNSA_ILi8EEENSA_ILi128EEEEEENS5_IJS1B_SC_EEEEEEEvNS4_8identityES14_S1F_vS1G_EENS_8epilogue10collective18CollectiveEpilogueINS1I_23Sm100TmaWarpSpecializedILi1ELi1ELi160ELb0ELb0EEEJNS5_IJS1B_SG_SF_EEENS5_IJNSW_IS1B_SC_EENSW_ISG_SC_EEEEESI_SJ_SI_SJ_NS1I_6fusion15FusionCallbacksIS1M_NS1R_17LinearCombinationISI_fSI_fLNS_15FloatRoundStyleE2EEES1N_S1Q_JEEENS4_5SM1004TMEM4LOAD26SM100_TMEM_LOAD_32dp32b32xENS4_13SM90_TMA_LOADENS15_INS16_ILi1ELi4ELi3EEES19_NSW_INS5_IJS1A_NSA_ILi32EEEEEENS5_IJS23_SC_EEEEEEENS4_39AutoVectorizingCopyWithAssumedAlignmentILi128EEENS4_14SM90_TMA_STOREES27_S29_S29_EEEvvEEEEvNT_6ParamsE) ;  /* 0xffffff58045c7950 */ /* 0x000fea0003c3ffff */
        .weak           $__internal_2_$__cuda_sm10x_tcgen05_guardrail_trap_unallocated_columns_being_dealloced
        .type           $__internal_2_$__cuda_sm10x_tcgen05_guardrail_trap_unallocated_columns_being_dealloced,@function
        .size           $__internal_2_$__cuda_sm10x_tcgen05_guardrail_trap_unallocated_columns_being_dealloced,(.L_x_147 - $__internal_2_$__cuda_sm10x_tcgen05_guardrail_trap_unallocated_columns_being_dealloced)
$__internal_2_$__cuda_sm10x_tcgen05_guardrail_trap_unallocated_columns_being_dealloced:
[----:B------:R-:W-:Y:S05]  /*a690*/  BPT.TRAP 0x1 ;  /* 0x000000040000795c */ /* 0x000fea0000300000 */
[----:B------:R-:W-:-:S04]  /*a6a0*/  HFMA2 R3, -RZ, RZ, 0, 0 ;  /* 0x00000000ff037431 */ /* 0x000fc800000001ff */
[----:B------:R-:W-:Y:S05]  /*a6b0*/  RET.REL.NODEC R2 `(_ZN7cutlass13device_kernelINS_4gemm6kernel13GemmUniversalIN4cute5tupleIJiiiiEEENS1_10collective13CollectiveMmaINS1_35MainloopSm100TmaUmmaWarpSpecializedILi3ELi2ELi3ENS5_IJNS4_1CILi2EEENSA_ILi1EEESC_EEEEENS5_IJNSA_ILi256EEENSA_ILi160EEESF_EEENS_12float_e4m3_tENS5_IJlSC_lEEESI_SJ_NS4_8TiledMMAINS4_8MMA_AtomIJNS4_10MMA_TraitsINS4_25SM100_MMA_F8F6F4_2x1SM_SSEJSI_SI_fSF_SG_NS4_17integral_constantINS4_4UMMA5MajorELSQ_0EEESR_NSO_INSP_7ScaleInELSS_0EEEST_EEEEEENS4_6LayoutINS5_IJSC_SC_SC_EEENS5_IJNSA_ILi0EEESY_SY_EEEEENS5_IJNS4_10UnderscoreES11_S11_EEEEENS4_18SM100_TMA_2SM_LOADENS4_14ComposedLayoutINS4_7SwizzleILi3ELi4ELi3EEENS4_18smem_ptr_flag_bitsILi8EEENSW_INS5_IJNSA_ILi8EEENSA_ILi128EEEEEENS5_IJS1B_SC_EEEEEEEvNS4_8identityES14_S1F_vS1G_EENS_8epilogue10collective18CollectiveEpilogueINS1I_23Sm100TmaWarpSpecializedILi1ELi1ELi160ELb0ELb0EEEJNS5_IJS1B_SG_SF_EEENS5_IJNSW_IS1B_SC_EENSW_ISG_SC_EEEEESI_SJ_SI_SJ_NS1I_6fusion15FusionCallbacksIS1M_NS1R_17LinearCombinationISI_fSI_fLNS_15FloatRoundStyleE2EEES1N_S1Q_JEEENS4_5SM1004TMEM4LOAD26SM100_TMEM_LOAD_32dp32b32xENS4_13SM90_TMA_LOADENS15_INS16_ILi1ELi4ELi3EEES19_NSW_INS5_IJS1A_NSA_ILi32EEEEEENS5_IJS23_SC_EEEEEEENS4_39AutoVectorizingCopyWithAssumedAlignmentILi128EEENS4_14SM90_TMA_STOREES27_S29_S29_EEEvvEEEEvNT_6ParamsE) ;  /* 0xffffff5802507950 */ /* 0x000fea0003c3ffff */
.L_x_146:
[----:B------:R-:W-:-:S00]  /*a6c0*/  BRA `(.L_x_146) ;  /* 0xfffffffc00fc7947 */ /* 0x000fc0000383ffff */
[----:B------:R-:W-:-:S00]  /*a6d0*/  NOP ;  /* 0x0000000000007918 */ /* 0x000fc00000000000 */
        /* <DEDUP_REMOVED lines=10> */
.L_x_147:


//--------------------- .nv.global.init           --------------------------
	.section	.nv.global.init,"aw",@progbits
.nv.global.init:
	.type		$str$27,@object
	.size		$str$27,($str$28 - $str$27)
$str$27:
        /*0000*/ 	.byte	0x28, 0x61, 0x64, 0x64, 0x72, 0x65, 0x73, 0x73, 0x20, 0x26, 0x20, 0x6d, 0x61, 0x73, 0x6b, 0x29
        /*0010*/ 	.byte	0x20, 0x3d, 0x3d, 0x20, 0x30, 0x00
	.type		$str$28,@object
	.size		$str$28,($str$26 - $str$28)
$str$28:
        /*0016*/ 	.byte	0x2f, 0x74, 0x6d, 0x70, 0x2f, 0x63, 0x75, 0x74, 0x6c, 0x61, 0x73, 0x73, 0x5f, 0x73, 0x77, 0x65
        /*0026*/ 	.byte	0x65, 0x70, 0x5f, 0x73, 0x72, 0x63, 0x2f, 0x69, 0x6e, 0x63, 0x6c, 0x75, 0x64, 0x65, 0x2f, 0x63
        /*0036*/ 	.byte	0x75, 0x74, 0x65, 0x2f, 0x70, 0x6f, 0x69, 0x6e, 0x74, 0x65, 0x72, 0x5f, 0x66, 0x6c, 0x61, 0x67
        /*0046*/ 	.byte	0x67, 0x65, 0x64, 0x2e, 0x68, 0x70, 0x70, 0x00
	.type		$str$26,@object
	.size		$str$26,($str$25 - $str$26)
$str$26:
        /*004e*/ 	.byte	0x2f, 0x74, 0x6d, 0x70, 0x2f, 0x63, 0x75, 0x74, 0x6c, 0x61, 0x73, 0x73, 0x5f, 0x73, 0x77, 0x65
        /*005e*/ 	.byte	0x65, 0x70, 0x5f, 0x73, 0x72, 0x63, 0x2f, 0x69, 0x6e, 0x63, 0x6c, 0x75, 0x64, 0x65, 0x2f, 0x63
        /*006e*/ 	.byte	0x75, 0x74, 0x65, 0x2f, 0x61, 0x74, 0x6f, 0x6d, 0x2f, 0x63, 0x6f, 0x70, 0x79, 0x5f, 0x74, 0x72
        /*007e*/ 	.byte	0x61, 0x69, 0x74, 0x73, 0x5f, 0x73, 0x6d, 0x31, 0x30, 0x30, 0x2e, 0x68, 0x70, 0x70, 0x00
	.type		$str$25,@object
	.size		$str$25,(__unnamed_1 - $str$25)
$str$25:
        /*008d*/ 	.byte	0x28, 0x28, 0x75, 0x69, 0x6e, 0x74, 0x33, 0x32, 0x5f, 0x74, 0x28, 0x74, 0x68, 0x72, 0x65, 0x61
        /*009d*/ 	.byte	0x64, 0x49, 0x64, 0x78, 0x2e, 0x78, 0x29, 0x20, 0x2f, 0x20, 0x33, 0x32, 0x29, 0x20, 0x25, 0x20
        /*00ad*/ 	.byte	0x34, 0x29, 0x20, 0x3d, 0x3d, 0x20, 0x28, 0x28, 0x28, 0x74, 0x6d, 0x65, 0x6d, 0x5f, 0x61, 0x64
        /*00bd*/ 	.byte	0x64, 0x72, 0x20, 0x3e, 0x3e, 0x20, 0x31, 0x36, 0x29, 0x20, 0x2f, 0x20, 0x33, 0x32, 0x29, 0x20
        /*00cd*/ 	.byte	0x25, 0x20, 0x34, 0x29, 0x00
	.type		__unnamed_1,@object
	.size		__unnamed_1,(__unnamed_2 - __unnamed_1)
__unnamed_1:
        /*00d2*/ 	.byte	0x61, 0x75, 0x74, 0x6f, 0x20, 0x63, 0x75, 0x74, 0x65, 0x3a, 0x3a, 0x61, 0x73, 0x5f, 0x70, 0x6f
        /* <DEDUP_REMOVED lines=25> */
	.type		__unnamed_2,@object
	.size		__unnamed_2,(.L_2 - __unnamed_2)
__unnamed_2:
        /* <DEDUP_REMOVED lines=40> */
        /*04f2*/ 	.byte	0x74, 0x65, 0x3a, 0x3a, 0x43, 0x3c, 0x30, 0x3e, 0x3e, 0x3e, 0x3e, 0x5d, 0x00
.L_2:


//--------------------- .nv.shared._ZN7cutlass13device_kernelINS_4gemm6kernel13GemmUniversalIN4cute5tupleIJiiiiEEENS1_10collective13CollectiveMmaINS1_35MainloopSm100TmaUmmaWarpSpecializedILi3ELi2ELi3ENS5_IJNS4_1CILi2EEENSA_ILi1EEESC_EEEEENS5_IJNSA_ILi256EEENSA_ILi160EEESF_EEENS_12float_e4m3_tENS5_IJlSC_lEEESI_SJ_NS4_8TiledMMAINS4_8MMA_AtomIJNS4_10MMA_TraitsINS4_25SM100_MMA_F8F6F4_2x1SM_SSEJSI_SI_fSF_SG_NS4_17integral_constantINS4_4UMMA5MajorELSQ_0EEESR_NSO_INSP_7ScaleInELSS_0EEEST_EEEEEENS4_6LayoutINS5_IJSC_SC_SC_EEENS5_IJNSA_ILi0EEESY_SY_EEEEENS5_IJNS4_10UnderscoreES11_S11_EEEEENS4_18SM100_TMA_2SM_LOADENS4_14ComposedLayoutINS4_7SwizzleILi3ELi4ELi3EEENS4_18smem_ptr_flag_bitsILi8EEENSW_INS5_IJNSA_ILi8EEENSA_ILi128EEEEEENS5_IJS1B_SC_EEEEEEEvNS4_8identityES14_S1F_vS1G_EENS_8epilogue10collective18CollectiveEpilogueINS1I_23Sm100TmaWarpSpecializedILi1ELi1ELi160ELb0ELb0EEEJNS5_IJS1B_SG_SF_EEENS5_IJNSW_IS1B_SC_EENSW_ISG_SC_EEEEESI_SJ_SI_SJ_NS1I_6fusion15FusionCallbacksIS1M_NS1R_17LinearCombinationISI_fSI_fLNS_15FloatRoundStyleE2EEES1N_S1Q_JEEENS4_5SM1004TMEM4LOAD26SM100_TMEM_LOAD_32dp32b32xENS4_13SM90_TMA_LOADENS15_INS16_ILi1ELi4ELi3EEES19_NSW_INS5_IJS1A_NSA_ILi32EEEEEENS5_IJS23_SC_EEEEEEENS4_39AutoVectorizingCopyWithAssumedAlignmentILi128EEENS4_14SM90_TMA_STOREES27_S29_S29_EEEvvEEEEvNT_6ParamsE --------------------------
	.section	.nv.shared._ZN7cutlass13device_kernelINS_4gemm6kernel13GemmUniversalIN4cute5tupleIJiiiiEEENS1_10collective13CollectiveMmaINS1_35MainloopSm100TmaUmmaWarpSpecializedILi3ELi2ELi3ENS5_IJNS4_1CILi2EEENSA_ILi1EEESC_EEEEENS5_IJNSA_ILi256EEENSA_ILi160EEESF_EEENS_12float_e4m3_tENS5_IJlSC_lEEESI_SJ_NS4_8TiledMMAINS4_8MMA_AtomIJNS4_10MMA_TraitsINS4_25SM100_MMA_F8F6F4_2x1SM_SSEJSI_SI_fSF_SG_NS4_17integral_constantINS4_4UMMA5MajorELSQ_0EEESR_NSO_INSP_7ScaleInELSS_0EEEST_EEEEEENS4_6LayoutINS5_IJSC_SC_SC_EEENS5_IJNSA_ILi0EEESY_SY_EEEEENS5_IJNS4_10UnderscoreES11_S11_EEEEENS4_18SM100_TMA_2SM_LOADENS4_14ComposedLayoutINS4_7SwizzleILi3ELi4ELi3EEENS4_18smem_ptr_flag_bitsILi8EEENSW_INS5_IJNSA_ILi8EEENSA_ILi128EEEEEENS5_IJS1B_SC_EEEEEEEvNS4_8identityES14_S1F_vS1G_EENS_8epilogue10collective18CollectiveEpilogueINS1I_23Sm100TmaWarpSpecializedILi1ELi1ELi160ELb0ELb0EEEJNS5_IJS1B_SG_SF_EEENS5_IJNSW_IS1B_SC_EENSW_ISG_SC_EEEEESI_SJ_SI_SJ_NS1I_6fusion15FusionCallbacksIS1M_NS1R_17LinearCombinationISI_fSI_fLNS_15FloatRoundStyleE2EEES1N_S1Q_JEEENS4_5SM1004TMEM4LOAD26SM100_TMEM_LOAD_32dp32b32xENS4_13SM90_TMA_LOADENS15_INS16_ILi1ELi4ELi3EEES19_NSW_INS5_IJS1A_NSA_ILi32EEEEEENS5_IJS23_SC_EEEEEEENS4_39AutoVectorizingCopyWithAssumedAlignmentILi128EEENS4_14SM90_TMA_STOREES27_S29_S29_EEEvvEEEEvNT_6ParamsE,"aw",@nobits
	.sectionflags	@""
	.align	16
	.zero		1024


//--------------------- .nv.shared.reserved.0     --------------------------
	.section	.nv.shared.reserved.0,"aw",@nobits
	.weak		__nv_reservedSMEM_offset_0_alias
	.size		__nv_reservedSMEM_offset_0_alias, 0, 64
	.other		__nv_reservedSMEM_offset_0_alias,@"STO_CUDA_RESERVED_SHARED STV_DEFAULT"
__nv_reservedSMEM_offset_0_alias:
	.zero		0
.nv.shared.reserved.0:
	.zero		64
	.weak		__nv_reservedSMEM_tcgen05_partition
	.type		__nv_reservedSMEM_tcgen05_partition,@object
	.size		__nv_reservedSMEM_tcgen05_partition,(.L_0 - __nv_reservedSMEM_tcgen05_partition)
__nv_reservedSMEM_tcgen05_partition:
	.zero		32
.L_0:


//--------------------- .nv.global                --------------------------
	.section	.nv.global,"aw",@nobits
.nv.global:
	.type		_ZN40_INTERNAL_97acd740_4_k_cu_a0b7038a_305814cute1_E,@object
	.size		_ZN40_INTERNAL_97acd740_4_k_cu_a0b7038a_305814cute1_E,(_ZN40_INTERNAL_97acd740_4_k_cu_a0b7038a_305814cuda3std3__45__cpo6cbeginE - _ZN40_INTERNAL_97acd740_4_k_cu_a0b7038a_305814cute1_E)
_ZN40_INTERNAL_97acd740_4_k_cu_a0b7038a_305814cute1_E:
	.zero		1
	.type		_ZN40_INTERNAL_97acd740_4_k_cu_a0b7038a_305814cuda3std3__45__cpo6cbeginE,@object
	.size		_ZN40_INTERNAL_97acd740_4_k_cu_a0b7038a_305814cuda3std3__45__cpo6cbeginE,(_ZN40_INTERNAL_97acd740_4_k_cu_a0b7038a_305814cuda3std3__48in_placeE - _ZN40_INTERNAL_97acd740_4_k_cu_a0b7038a_305814cuda3std3__45__cpo6cbeginE)
_ZN40_INTERNAL_97acd740_4_k_cu_a0b7038a_305814cuda3std3__45__cpo6cbeginE:
	.zero		1
	.type		_ZN40_INTERNAL_97acd740_4_k_cu_a0b7038a_305814cuda3std3__48in_placeE,@object
	.size		_ZN40_INTERNAL_97acd740_4_k_cu_a0b7038a_305814cuda3std3__48in_placeE,(_ZN40_INTERNAL_97acd740_4_k_cu_a0b7038a_305814cuda3std6ranges3__45__cpo9iter_moveE - _ZN40_INTERNAL_97acd740_4_k_cu_a0b7038a_305814cuda3std3__48in_placeE)
_ZN40_INTERNAL_97acd740_4_k_cu_a0b7038a_305814cuda3std3__48in_placeE:
	.zero		1
	.type		_ZN40_INTERNAL_97acd740_4_k_cu_a0b7038a_305814cuda3std6ranges3__45__cpo9iter_moveE,@object
	.size		_ZN40_INTERNAL_97acd740_4_k_cu_a0b7038a_305814cuda3std6ranges3__45__cpo9iter_moveE,(_ZN40_INTERNAL_97acd740_4_k_cu_a0b7038a_305814cuda3std3__45__cpo5beginE - _ZN40_INTERNAL_97acd740_4_k_cu_a0b7038a_305814cuda3std6ranges3__45__cpo9iter_moveE)
_ZN40_INTERNAL_97acd740_4_k_cu_a0b7038a_305814cuda3std6ranges3__45__cpo9iter_moveE:
	.zero		1
	.type		_ZN40_INTERNAL_97acd740_4_k_cu_a0b7038a_305814cuda3std3__45__cpo5beginE,@object
	.size		_ZN40_INTERNAL_97acd740_4_k_cu_a0b7038a_305814cuda3std3__45__cpo5beginE,(_ZN40_INTERNAL_97acd740_4_k_cu_a0b7038a_305814cuda3std3__442_GLOBAL__N__97acd740_4_k_cu_a0b7038a_305816ignoreE - _ZN40_INTERNAL_97acd740_4_k_cu_a0b7038a_305814cuda3std3__45__cpo5beginE)
_ZN40_INTERNAL_97acd740_4_k_cu_a0b7038a_305814cuda3std3__45__cpo5beginE:
	.zero		1
	.type		_ZN40_INTERNAL_97acd740_4_k_cu_a0b7038a_305814cuda3std3__442_GLOBAL__N__97acd740_4_k_cu_a0b7038a_305816ignoreE,@object
	.size		_ZN40_INTERNAL_97acd740_4_k_cu_a0b7038a_305814cuda3std3__442_GLOBAL__N__97acd740_4_k_cu_a0b7038a_305816ignoreE,(_ZN40_INTERNAL_97acd740_4_k_cu_a0b7038a_305814cute7productE - _ZN40_INTERNAL_97acd740_4_k_cu_a0b7038a_305814cuda3std3__442_GLOBAL__N__97acd740_4_k_cu_a0b7038a_305816ignoreE)
_ZN40_INTERNAL_97acd740_4_k_cu_a0b7038a_305814cuda3std3__442_GLOBAL__N__97acd740_4_k_cu_a0b7038a_305816ignoreE:
	.zero		1
	.type		_ZN40_INTERNAL_97acd740_4_k_cu_a0b7038a_305814cute7productE,@object
	.size		_ZN40_INTERNAL_97acd740_4_k_cu_a0b7038a_305814cute7productE,(_ZN40_INTERNAL_97acd740_4_k_cu_a0b7038a_305814cuda3std3__45__cpo3endE - _ZN40_INTERNAL_97acd740_4_k_cu_a0b7038a_305814cute7productE)
_ZN40_INTERNAL_97acd740_4_k_cu_a0b7038a_305814cute7productE:
	.zero		1
	.type		_ZN40_INTERNAL_97acd740_4_k_cu_a0b7038a_305814cuda3std3__45__cpo3endE,@object
	.size		_ZN40_INTERNAL_97acd740_4_k_cu_a0b7038a_305814cuda3std3__45__cpo3endE,(_ZN40_INTERNAL_97acd740_4_k_cu_a0b7038a_305814cuda3std3__419piecewise_constructE - _ZN40_INTERNAL_97acd740_4_k_cu_a0b7038a_305814cuda3std3__45__cpo3endE)
_ZN40_INTERNAL_97acd740_4_k_cu_a0b7038a_305814cuda3std3__45__cpo3endE:
	.zero		1
	.type		_ZN40_INTERNAL_97acd740_4_k_cu_a0b7038a_305814cuda3std3__419piecewise_constructE,@object
	.size		_ZN40_INTERNAL_97acd740_4_k_cu_a0b7038a_305814cuda3std3__419piecewise_constructE,(_ZN40_INTERNAL_97acd740_4_k_cu_a0b7038a_305814cuda3std3__45__cpo4cendE - _ZN40_INTERNAL_97acd740_4_k_cu_a0b7038a_305814cuda3std3__419piecewise_constructE)
_ZN40_INTERNAL_97acd740_4_k_cu_a0b7038a_305814cuda3std3__419piecewise_constructE:
	.zero		1
	.type		_ZN40_INTERNAL_97acd740_4_k_cu_a0b7038a_305814cuda3std3__45__cpo4cendE,@object
	.size		_ZN40_INTERNAL_97acd740_4_k_cu_a0b7038a_305814cuda3std3__45__cpo4cendE,(_ZN40_INTERNAL_97acd740_4_k_cu_a0b7038a_305814cuda3std6ranges3__45__cpo4swapE - _ZN40_INTERNAL_97acd740_4_k_cu_a0b7038a_305814cuda3std3__45__cpo4cendE)
_ZN40_INTERNAL_97acd740_4_k_cu_a0b7038a_305814cuda3std3__45__cpo4cendE:
	.zero		1
	.type		_ZN40_INTERNAL_97acd740_4_k_cu_a0b7038a_305814cuda3std6ranges3__45__cpo4swapE,@object
	.size		_ZN40_INTERNAL_97acd740_4_k_cu_a0b7038a_305814cuda3std6ranges3__45__cpo4swapE,(.L_10 - _ZN40_INTERNAL_97acd740_4_k_cu_a0b7038a_305814cuda3std6ranges3__45__cpo4swapE)
_ZN40_INTERNAL_97acd740_4_k_cu_a0b7038a_305814cuda3std6ranges3__45__cpo4swapE:
	.zero		1
.L_10:


//--------------------- .nv.constant0._ZN7cutlass13device_kernelINS_4gemm6kernel13GemmUniversalIN4cute5tupleIJiiiiEEENS1_10collective13CollectiveMmaINS1_35MainloopSm100TmaUmmaWarpSpecializedILi3ELi2ELi3ENS5_IJNS4_1CILi2EEENSA_ILi1EEESC_EEEEENS5_IJNSA_ILi256EEENSA_ILi160EEESF_EEENS_12float_e4m3_tENS5_IJlSC_lEEESI_SJ_NS4_8TiledMMAINS4_8MMA_AtomIJNS4_10MMA_TraitsINS4_25SM100_MMA_F8F6F4_2x1SM_SSEJSI_SI_fSF_SG_NS4_17integral_constantINS4_4UMMA5MajorELSQ_0EEESR_NSO_INSP_7ScaleInELSS_0EEEST_EEEEEENS4_6LayoutINS5_IJSC_SC_SC_EEENS5_IJNSA_ILi0EEESY_SY_EEEEENS5_IJNS4_10UnderscoreES11_S11_EEEEENS4_18SM100_TMA_2SM_LOADENS4_14ComposedLayoutINS4_7SwizzleILi3ELi4ELi3EEENS4_18smem_ptr_flag_bitsILi8EEENSW_INS5_IJNSA_ILi8EEENSA_ILi128EEEEEENS5_IJS1B_SC_EEEEEEEvNS4_8identityES14_S1F_vS1G_EENS_8epilogue10collective18CollectiveEpilogueINS1I_23Sm100TmaWarpSpecializedILi1ELi1ELi160ELb0ELb0EEEJNS5_IJS1B_SG_SF_EEENS5_IJNSW_IS1B_SC_EENSW_ISG_SC_EEEEESI_SJ_SI_SJ_NS1I_6fusion15FusionCallbacksIS1M_NS1R_17LinearCombinationISI_fSI_fLNS_15FloatRoundStyleE2EEES1N_S1Q_JEEENS4_5SM1004TMEM4LOAD26SM100_TMEM_LOAD_32dp32b32xENS4_13SM90_TMA_LOADENS15_INS16_ILi1ELi4ELi3EEES19_NSW_INS5_IJS1A_NSA_ILi32EEEEEENS5_IJS23_SC_EEEEEEENS4_39AutoVectorizingCopyWithAssumedAlignmentILi128EEENS4_14SM90_TMA_STOREES27_S29_S29_EEEvvEEEEvNT_6ParamsE --------------------------
	.section	.nv.constant0._ZN7cutlass13device_kernelINS_4gemm6kernel13GemmUniversalIN4cute5tupleIJiiiiEEENS1_10collective13CollectiveMmaINS1_35MainloopSm100TmaUmmaWarpSpecializedILi3ELi2ELi3ENS5_IJNS4_1CILi2EEENSA_ILi1EEESC_EEEEENS5_IJNSA_ILi256EEENSA_ILi160EEESF_EEENS_12float_e4m3_tENS5_IJlSC_lEEESI_SJ_NS4_8TiledMMAINS4_8MMA_AtomIJNS4_10MMA_TraitsINS4_25SM100_MMA_F8F6F4_2x1SM_SSEJSI_SI_fSF_SG_NS4_17integral_constantINS4_4UMMA5MajorELSQ_0EEESR_NSO_INSP_7ScaleInELSS_0EEEST_EEEEEENS4_6LayoutINS5_IJSC_SC_SC_EEENS5_IJNSA_ILi0EEESY_SY_EEEEENS5_IJNS4_10UnderscoreES11_S11_EEEEENS4_18SM100_TMA_2SM_LOADENS4_14ComposedLayoutINS4_7SwizzleILi3ELi4ELi3EEENS4_18smem_ptr_flag_bitsILi8EEENSW_INS5_IJNSA_ILi8EEENSA_ILi128EEEEEENS5_IJS1B_SC_EEEEEEEvNS4_8identityES14_S1F_vS1G_EENS_8epilogue10collective18CollectiveEpilogueINS1I_23Sm100TmaWarpSpecializedILi1ELi1ELi160ELb0ELb0EEEJNS5_IJS1B_SG_SF_EEENS5_IJNSW_IS1B_SC_EENSW_ISG_SC_EEEEESI_SJ_SI_SJ_NS1I_6fusion15FusionCallbacksIS1M_NS1R_17LinearCombinationISI_fSI_fLNS_15FloatRoundStyleE2EEES1N_S1Q_JEEENS4_5SM1004TMEM4LOAD26SM100_TMEM_LOAD_32dp32b32xENS4_13SM90_TMA_LOADENS15_INS16_ILi1ELi4ELi3EEES19_NSW_INS5_IJS1A_NSA_ILi32EEEEEENS5_IJS23_SC_EEEEEEENS4_39AutoVectorizingCopyWithAssumedAlignmentILi128EEENS4_14SM90_TMA_STOREES27_S29_S29_EEEvvEEEEvNT_6ParamsE,"a",@progbits
	.sectionflags	@""
	.align	4
.nv.constant0._ZN7cutlass13device_kernelINS_4gemm6kernel13GemmUniversalIN4cute5tupleIJiiiiEEENS1_10collective13CollectiveMmaINS1_35MainloopSm100TmaUmmaWarpSpecializedILi3ELi2ELi3ENS5_IJNS4_1CILi2EEENSA_ILi1EEESC_EEEEENS5_IJNSA_ILi256EEENSA_ILi160EEESF_EEENS_12float_e4m3_tENS5_IJlSC_lEEESI_SJ_NS4_8TiledMMAINS4_8MMA_AtomIJNS4_10MMA_TraitsINS4_25SM100_MMA_F8F6F4_2x1SM_SSEJSI_SI_fSF_SG_NS4_17integral_constantINS4_4UMMA5MajorELSQ_0EEESR_NSO_INSP_7ScaleInELSS_0EEEST_EEEEEENS4_6LayoutINS5_IJSC_SC_SC_EEENS5_IJNSA_ILi0EEESY_SY_EEEEENS5_IJNS4_10UnderscoreES11_S11_EEEEENS4_18SM100_TMA_2SM_LOADENS4_14ComposedLayoutINS4_7SwizzleILi3ELi4ELi3EEENS4_18smem_ptr_flag_bitsILi8EEENSW_INS5_IJNSA_ILi8EEENSA_ILi128EEEEEENS5_IJS1B_SC_EEEEEEEvNS4_8identityES14_S1F_vS1G_EENS_8epilogue10collective18CollectiveEpilogueINS1I_23Sm100TmaWarpSpecializedILi1ELi1ELi160ELb0ELb0EEEJNS5_IJS1B_SG_SF_EEENS5_IJNSW_IS1B_SC_EENSW_ISG_SC_EEEEESI_SJ_SI_SJ_NS1I_6fusion15FusionCallbacksIS1M_NS1R_17LinearCombinationISI_fSI_fLNS_15FloatRoundStyleE2EEES1N_S1Q_JEEENS4_5SM1004TMEM4LOAD26SM100_TMEM_LOAD_32dp32b32xENS4_13SM90_TMA_LOADENS15_INS16_ILi1ELi4ELi3EEES19_NSW_INS5_IJS1A_NSA_ILi32EEEEEENS5_IJS23_SC_EEEEEEENS4_39AutoVectorizingCopyWithAssumedAlignmentILi128EEENS4_14SM90_TMA_STOREES27_S29_S29_EEEvvEEEEvNT_6ParamsE:
	.zero		2944


//--------------------- SYMBOLS --------------------------

	.type		.nv.reservedSmem.offset0,@object
	.size		.nv.reservedSmem.offset0,0x4
	.type		.nv.reservedSmem.cap,@object
	.size		.nv.reservedSmem.cap,0x4
	.type		__assertfail,@function
